	.target	sm_100a

	.elftype	@"ET_EXEC"


//--------------------- .note.nv.tkinfo           --------------------------
	.section	.note.nv.tkinfo,"",@"SHT_NOTE"
	.sectionflags	@"SHF_NOTE_NV_TKINFO"
	.tkinfo
        /*0018*/ 	.word	0x00000002
        /*0030*/ 	.string	""
        /*0030*/ 	.string	"ptxas"
        /*0030*/ 	.string	"Cuda compilation tools, release 13.0, V13.0.88"
        /*0030*/ 	.string	"Build cuda_13.0.r13.0/compiler.36424714_0"
        /*0030*/ 	.string	"-arch sm_100a -m 64 "



//--------------------- .note.nv.cuinfo           --------------------------
	.section	.note.nv.cuinfo,"",@"SHT_NOTE"
	.sectionflags	@"SHF_NOTE_NV_CUINFO"
        /*0018*/ 	.short	0x0002
        /*001a*/ 	.short	0x0064
        /*001c*/ 	.short	0x0082
	.zero		2


//--------------------- .nv.info                  --------------------------
	.section	.nv.info,"",@"SHT_CUDA_INFO"
	.align	4


	//----- nvinfo : EIATTR_REGCOUNT
	.align		4
        /*0000*/ 	.byte	0x04, 0x2f
        /*0002*/ 	.short	(.L_19 - .L_18)
	.align		4
.L_18:
        /*0004*/ 	.word	index@(_ZN7cutlass13device_kernelINS_4gemm6kernel13GemmUniversalIN4cute5tupleIJiiiiEEENS1_10collective13CollectiveMmaINS1_35MainloopSm100TmaUmmaWarpSpecializedILi4ELi2ELi4ENS5_IJNS4_1CILi2EEENSA_ILi1EEESC_EEEEENS5_IJNSA_ILi64EEESF_NSA_ILi32EEEEEENS_6half_tENS5_IJlSC_lEEESI_SJ_NS4_8TiledMMAINS4_8MMA_AtomIJNS4_20SM100_MMA_F16BF16_SSISI_SI_fLi64ELi64ELNS4_4UMMA5MajorE0ELSO_0ELNSN_7ScaleInE0ELSP_0EEEEEENS4_6LayoutINS5_IJSC_SC_SC_EEENS5_IJNSA_ILi0EEESU_SU_EEEEENS5_IJNS4_10UnderscoreESX_SX_EEEEENS4_13SM90_TMA_LOADENS4_14ComposedLayoutINS4_7SwizzleILi2ELi4ELi3EEENS4_18smem_ptr_flag_bitsILi16EEENSS_INS5_IJNSA_ILi8EEESG_EEENS5_IJSG_SC_EEEEEEEvNS4_8identityENS4_23SM90_TMA_LOAD_MULTICASTES1A_vS1B_EENS_8epilogue10collective18CollectiveEpilogueINS1E_23Sm100TmaWarpSpecializedILi3ELi2ELi16ELb1ELb0EEEJSH_NS5_IJNSS_ISF_SC_EENSS_ISG_SC_EEEEESI_SJ_SI_SJ_NS1E_6fusion15FusionCallbacksIS1I_NS1M_17LinearCombinationISI_fSI_fLNS_15FloatRoundStyleE2EEESH_S1L_JEEENS4_5SM1004TMEM4LOAD26SM100_TMEM_LOAD_16dp256b4xES10_S1A_NS4_17SM75_U32x4_LDSM_NENS4_14SM90_TMA_STOREES1A_NS4_17SM90_U32x4_STSM_NENS4_39AutoVectorizingCopyWithAssumedAlignmentILi128EEEEEEvvEEEEvNT_6ParamsE)
        /*0008*/ 	.word	0x00000045


	//----- nvinfo : EIATTR_FRAME_SIZE
	.align		4
.L_19:
        /*000c*/ 	.byte	0x04, 0x11
        /*000e*/ 	.short	(.L_21 - .L_20)
	.align		4
.L_20:
        /*0010*/ 	.word	index@($__internal_2_$__cuda_sm10x_tcgen05_guardrail_trap_unallocated_columns_being_dealloced)
        /*0014*/ 	.word	0x00000000


	//----- nvinfo : EIATTR_FRAME_SIZE
	.align		4
.L_21:
        /*0018*/ 	.byte	0x04, 0x11
        /*001a*/ 	.short	(.L_23 - .L_22)
	.align		4
.L_22:
        /*001c*/ 	.word	index@($__internal_1_$__cuda_sm10x_tcgen05_guardrail_trap_phase_invalid_during_alloc)
        /*0020*/ 	.word	0x00000000


	//----- nvinfo : EIATTR_FRAME_SIZE
	.align		4
.L_23:
        /*0024*/ 	.byte	0x04, 0x11
        /*0026*/ 	.short	(.L_25 - .L_24)
	.align		4
.L_24:
        /*0028*/ 	.word	index@($__internal_0_$__cuda_sm10x_tcgen05_guardrail_trap_col_being_dealloced_not_returned_by_alloc)
        /*002c*/ 	.word	0x00000000


	//----- nvinfo : EIATTR_FRAME_SIZE
	.align		4
.L_25:
        /*0030*/ 	.byte	0x04, 0x11
        /*0032*/ 	.short	(.L_27 - .L_26)
	.align		4
.L_26:
        /*0034*/ 	.word	index@(_ZN7cutlass13device_kernelINS_4gemm6kernel13GemmUniversalIN4cute5tupleIJiiiiEEENS1_10collective13CollectiveMmaINS1_35MainloopSm100TmaUmmaWarpSpecializedILi4ELi2ELi4ENS5_IJNS4_1CILi2EEENSA_ILi1EEESC_EEEEENS5_IJNSA_ILi64EEESF_NSA_ILi32EEEEEENS_6half_tENS5_IJlSC_lEEESI_SJ_NS4_8TiledMMAINS4_8MMA_AtomIJNS4_20SM100_MMA_F16BF16_SSISI_SI_fLi64ELi64ELNS4_4UMMA5MajorE0ELSO_0ELNSN_7ScaleInE0ELSP_0EEEEEENS4_6LayoutINS5_IJSC_SC_SC_EEENS5_IJNSA_ILi0EEESU_SU_EEEEENS5_IJNS4_10UnderscoreESX_SX_EEEEENS4_13SM90_TMA_LOADENS4_14ComposedLayoutINS4_7SwizzleILi2ELi4ELi3EEENS4_18smem_ptr_flag_bitsILi16EEENSS_INS5_IJNSA_ILi8EEESG_EEENS5_IJSG_SC_EEEEEEEvNS4_8identityENS4_23SM90_TMA_LOAD_MULTICASTES1A_vS1B_EENS_8epilogue10collective18CollectiveEpilogueINS1E_23Sm100TmaWarpSpecializedILi3ELi2ELi16ELb1ELb0EEEJSH_NS5_IJNSS_ISF_SC_EENSS_ISG_SC_EEEEESI_SJ_SI_SJ_NS1E_6fusion15FusionCallbacksIS1I_NS1M_17LinearCombinationISI_fSI_fLNS_15FloatRoundStyleE2EEESH_S1L_JEEENS4_5SM1004TMEM4LOAD26SM100_TMEM_LOAD_16dp256b4xES10_S1A_NS4_17SM75_U32x4_LDSM_NENS4_14SM90_TMA_STOREES1A_NS4_17SM90_U32x4_STSM_NENS4_39AutoVectorizingCopyWithAssumedAlignmentILi128EEEEEEvvEEEEvNT_6ParamsE)
        /*0038*/ 	.word	0x00000000


	//----- nvinfo : EIATTR_MIN_STACK_SIZE
	.align		4
.L_27:
        /*003c*/ 	.byte	0x04, 0x12
        /*003e*/ 	.short	(.L_29 - .L_28)
	.align		4
.L_28:
        /*0040*/ 	.word	index@(_ZN7cutlass13device_kernelINS_4gemm6kernel13GemmUniversalIN4cute5tupleIJiiiiEEENS1_10collective13CollectiveMmaINS1_35MainloopSm100TmaUmmaWarpSpecializedILi4ELi2ELi4ENS5_IJNS4_1CILi2EEENSA_ILi1EEESC_EEEEENS5_IJNSA_ILi64EEESF_NSA_ILi32EEEEEENS_6half_tENS5_IJlSC_lEEESI_SJ_NS4_8TiledMMAINS4_8MMA_AtomIJNS4_20SM100_MMA_F16BF16_SSISI_SI_fLi64ELi64ELNS4_4UMMA5MajorE0ELSO_0ELNSN_7ScaleInE0ELSP_0EEEEEENS4_6LayoutINS5_IJSC_SC_SC_EEENS5_IJNSA_ILi0EEESU_SU_EEEEENS5_IJNS4_10UnderscoreESX_SX_EEEEENS4_13SM90_TMA_LOADENS4_14ComposedLayoutINS4_7SwizzleILi2ELi4ELi3EEENS4_18smem_ptr_flag_bitsILi16EEENSS_INS5_IJNSA_ILi8EEESG_EEENS5_IJSG_SC_EEEEEEEvNS4_8identityENS4_23SM90_TMA_LOAD_MULTICASTES1A_vS1B_EENS_8epilogue10collective18CollectiveEpilogueINS1E_23Sm100TmaWarpSpecializedILi3ELi2ELi16ELb1ELb0EEEJSH_NS5_IJNSS_ISF_SC_EENSS_ISG_SC_EEEEESI_SJ_SI_SJ_NS1E_6fusion15FusionCallbacksIS1I_NS1M_17LinearCombinationISI_fSI_fLNS_15FloatRoundStyleE2EEESH_S1L_JEEENS4_5SM1004TMEM4LOAD26SM100_TMEM_LOAD_16dp256b4xES10_S1A_NS4_17SM75_U32x4_LDSM_NENS4_14SM90_TMA_STOREES1A_NS4_17SM90_U32x4_STSM_NENS4_39AutoVectorizingCopyWithAssumedAlignmentILi128EEEEEEvvEEEEvNT_6ParamsE)
        /*0044*/ 	.word	0x00000000
.L_29:


//--------------------- .nv.compat                --------------------------
	.section	.nv.compat,"",@"SHT_CUDA_COMPAT_INFO"
	.align	4
        /*0000*/ 	.byte	0x02, 0x09, 0x01, 0x00, 0x02, 0x02, 0x02, 0x00, 0x02, 0x05, 0x05, 0x00, 0x03, 0x07, 0x01, 0x01
        /*0010*/ 	.byte	0x02, 0x03, 0x01, 0x00, 0x02, 0x06, 0x01, 0x00, 0x04, 0x0b, 0x08, 0x00, 0x09, 0x00, 0x00, 0x00
        /*0020*/ 	.byte	0x00, 0x00, 0x00, 0x00


//--------------------- .nv.info._ZN7cutlass13device_kernelINS_4gemm6kernel13GemmUniversalIN4cute5tupleIJiiiiEEENS1_10collective13CollectiveMmaINS1_35MainloopSm100TmaUmmaWarpSpecializedILi4ELi2ELi4ENS5_IJNS4_1CILi2EEENSA_ILi1EEESC_EEEEENS5_IJNSA_ILi64EEESF_NSA_ILi32EEEEEENS_6half_tENS5_IJlSC_lEEESI_SJ_NS4_8TiledMMAINS4_8MMA_AtomIJNS4_20SM100_MMA_F16BF16_SSISI_SI_fLi64ELi64ELNS4_4UMMA5MajorE0ELSO_0ELNSN_7ScaleInE0ELSP_0EEEEEENS4_6LayoutINS5_IJSC_SC_SC_EEENS5_IJNSA_ILi0EEESU_SU_EEEEENS5_IJNS4_10UnderscoreESX_SX_EEEEENS4_13SM90_TMA_LOADENS4_14ComposedLayoutINS4_7SwizzleILi2ELi4ELi3EEENS4_18smem_ptr_flag_bitsILi16EEENSS_INS5_IJNSA_ILi8EEESG_EEENS5_IJSG_SC_EEEEEEEvNS4_8identityENS4_23SM90_TMA_LOAD_MULTICASTES1A_vS1B_EENS_8epilogue10collective18CollectiveEpilogueINS1E_23Sm100TmaWarpSpecializedILi3ELi2ELi16ELb1ELb0EEEJSH_NS5_IJNSS_ISF_SC_EENSS_ISG_SC_EEEEESI_SJ_SI_SJ_NS1E_6fusion15FusionCallbacksIS1I_NS1M_17LinearCombinationISI_fSI_fLNS_15FloatRoundStyleE2EEESH_S1L_JEEENS4_5SM1004TMEM4LOAD26SM100_TMEM_LOAD_16dp256b4xES10_S1A_NS4_17SM75_U32x4_LDSM_NENS4_14SM90_TMA_STOREES1A_NS4_17SM90_U32x4_STSM_NENS4_39AutoVectorizingCopyWithAssumedAlignmentILi128EEEEEEvvEEEEvNT_6ParamsE --------------------------
	.section	.nv.info._ZN7cutlass13device_kernelINS_4gemm6kernel13GemmUniversalIN4cute5tupleIJiiiiEEENS1_10collective13CollectiveMmaINS1_35MainloopSm100TmaUmmaWarpSpecializedILi4ELi2ELi4ENS5_IJNS4_1CILi2EEENSA_ILi1EEESC_EEEEENS5_IJNSA_ILi64EEESF_NSA_ILi32EEEEEENS_6half_tENS5_IJlSC_lEEESI_SJ_NS4_8TiledMMAINS4_8MMA_AtomIJNS4_20SM100_MMA_F16BF16_SSISI_SI_fLi64ELi64ELNS4_4UMMA5MajorE0ELSO_0ELNSN_7ScaleInE0ELSP_0EEEEEENS4_6LayoutINS5_IJSC_SC_SC_EEENS5_IJNSA_ILi0EEESU_SU_EEEEENS5_IJNS4_10UnderscoreESX_SX_EEEEENS4_13SM90_TMA_LOADENS4_14ComposedLayoutINS4_7SwizzleILi2ELi4ELi3EEENS4_18smem_ptr_flag_bitsILi16EEENSS_INS5_IJNSA_ILi8EEESG_EEENS5_IJSG_SC_EEEEEEEvNS4_8identityENS4_23SM90_TMA_LOAD_MULTICASTES1A_vS1B_EENS_8epilogue10collective18CollectiveEpilogueINS1E_23Sm100TmaWarpSpecializedILi3ELi2ELi16ELb1ELb0EEEJSH_NS5_IJNSS_ISF_SC_EENSS_ISG_SC_EEEEESI_SJ_SI_SJ_NS1E_6fusion15FusionCallbacksIS1I_NS1M_17LinearCombinationISI_fSI_fLNS_15FloatRoundStyleE2EEESH_S1L_JEEENS4_5SM1004TMEM4LOAD26SM100_TMEM_LOAD_16dp256b4xES10_S1A_NS4_17SM75_U32x4_LDSM_NENS4_14SM90_TMA_STOREES1A_NS4_17SM90_U32x4_STSM_NENS4_39AutoVectorizingCopyWithAssumedAlignmentILi128EEEEEEvvEEEEvNT_6ParamsE,"",@"SHT_CUDA_INFO"
	.sectionflags	@""
	.align	4


	//----- nvinfo : EIATTR_CUDA_API_VERSION
	.align		4
        /*0000*/ 	.byte	0x04, 0x37
        /*0002*/ 	.short	(.L_31 - .L_30)
.L_30:
        /*0004*/ 	.word	0x00000082


	//----- nvinfo : EIATTR_KPARAM_INFO
	.align		4
.L_31:
        /*0008*/ 	.byte	0x04, 0x17
        /*000a*/ 	.short	(.L_33 - .L_32)
.L_32:
        /*000c*/ 	.word	0x00000000
        /*0010*/ 	.short	0x0000
        /*0012*/ 	.short	0x0000
        /*0014*/ 	.byte	0x00, 0xf0, 0x01, 0x20


	//----- nvinfo : EIATTR_AT_ENTRY_FRAGMENTS
	.align		4
.L_33:
        /*0018*/ 	.byte	0x04, 0x4f
        /*001a*/ 	.short	(.L_35 - .L_34)


	//   ....[0]....
.L_34:
        /*001c*/ 	.word	0x00000006


	//----- nvinfo : EIATTR_RESERVED_SMEM_USED
	.align		4
.L_35:
        /*0020*/ 	.byte	0x01, 0x41
	.zero		2


	//----- nvinfo : EIATTR_SPARSE_MMA_MASK
	.align		4
        /*0024*/ 	.byte	0x03, 0x50
        /*0026*/ 	.short	0x0000


	//----- nvinfo : EIATTR_TCGEN05_1CTA_USED
	.align		4
        /*0028*/ 	.byte	0x01, 0x51
	.zero		2


	//----- nvinfo : EIATTR_MAXREG_COUNT
	.align		4
        /*002c*/ 	.byte	0x03, 0x1b
        /*002e*/ 	.short	0x00ff


	//----- nvinfo : EIATTR_NUM_BARRIERS
	.align		4
        /*0030*/ 	.byte	0x02, 0x4c
        /*0032*/ 	.byte	0x07
	.zero		1


	//----- nvinfo : EIATTR_EXTERNS
	.align		4
        /*0034*/ 	.byte	0x04, 0x0f
        /*0036*/ 	.short	(.L_37 - .L_36)


	//   ....[0]....
	.align		4
.L_36:
        /*0038*/ 	.word	index@(__assertfail)


	//----- nvinfo : EIATTR_MERCURY_ISA_VERSION
	.align		4
.L_37:
        /*003c*/ 	.byte	0x03, 0x5f
        /*003e*/ 	.short	0x0101


	//----- nvinfo : EIATTR_INT_WARP_WIDE_INSTR_OFFSETS
	.align		4
        /*0040*/ 	.byte	0x04, 0x31
        /*0042*/ 	.short	(.L_39 - .L_38)


	//   ....[0]....
.L_38:
        /*0044*/ 	.word	0x00003be0


	//   ....[1]....
        /*0048*/ 	.word	0x00003c10


	//   ....[2]....
        /*004c*/ 	.word	0x00003c30


	//   ....[3]....
        /*0050*/ 	.word	0x000047b0


	//   ....[4]....
        /*0054*/ 	.word	0x000048d0


	//   ....[5]....
        /*0058*/ 	.word	0x00004a20


	//   ....[6]....
        /*005c*/ 	.word	0x00004b40


	//----- nvinfo : EIATTR_COOP_GROUP_MASK_REGIDS
	.align		4
.L_39:
        /*0060*/ 	.byte	0x04, 0x29
        /*0062*/ 	.short	(.L_41 - .L_40)


	//   ....[0]....
.L_40:
        /*0064*/ 	.word	0xffffffff


	//   ....[1]....
        /*0068*/ 	.word	0xffffffff


	//   ....[2]....
        /*006c*/ 	.word	0xffffffff


	//   ....[3]....
        /*0070*/ 	.word	0xffffffff


	//   ....[4]....
        /*0074*/ 	.word	0xffffffff


	//   ....[5]....
        /*0078*/ 	.word	0xffffffff


	//   ....[6]....
        /*007c*/ 	.word	0xffffffff


	//   ....[7]....
        /*0080*/ 	.word	0xffffffff


	//   ....[8]....
        /*0084*/ 	.word	0xffffffff


	//   ....[9]....
        /*0088*/ 	.word	0xffffffff


	//   ....[10]....
        /*008c*/ 	.word	0xffffffff


	//   ....[11]....
        /*0090*/ 	.word	0xffffffff


	//   ....[12]....
        /*0094*/ 	.word	0xffffffff


	//   ....[13]....
        /*0098*/ 	.word	0xffffffff


	//----- nvinfo : EIATTR_COOP_GROUP_INSTR_OFFSETS
	.align		4
.L_41:
        /*009c*/ 	.byte	0x04, 0x28
        /*009e*/ 	.short	(.L_43 - .L_42)


	//   ....[0]....
.L_42:
        /*00a0*/ 	.word	0x00000080


	//   ....[1]....
        /*00a4*/ 	.word	0x000004f0


	//   ....[2]....
        /*00a8*/ 	.word	0x00000690


	//   ....[3]....
        /*00ac*/ 	.word	0x00000810


	//   ....[4]....
        /*00b0*/ 	.word	0x00000910


	//   ....[5]....
        /*00b4*/ 	.word	0x00000a80


	//   ....[6]....
        /*00b8*/ 	.word	0x00000c20


	//   ....[7]....
        /*00bc*/ 	.word	0x00000dd0


	//   ....[8]....
        /*00c0*/ 	.word	0x00001ff0


	//   ....[9]....
        /*00c4*/ 	.word	0x00002eb0


	//   ....[10]....
        /*00c8*/ 	.word	0x000030c0


	//   ....[11]....
        /*00cc*/ 	.word	0x000030f0


	//   ....[12]....
        /*00d0*/ 	.word	0x00003ac0


	//   ....[13]....
        /*00d4*/ 	.word	0x00003cf0


	//----- nvinfo : EIATTR_VRC_CTA_INIT_COUNT
	.align		4
.L_43:
        /*00d8*/ 	.byte	0x02, 0x4a
        /*00da*/ 	.byte	0x80
	.zero		1


	//----- nvinfo : EIATTR_SYSCALL_OFFSETS
	.align		4
        /*00dc*/ 	.byte	0x04, 0x46
        /*00de*/ 	.short	(.L_45 - .L_44)


	//   ....[0]....
.L_44:
        /*00e0*/ 	.word	0x00005860


	//   ....[1]....
        /*00e4*/ 	.word	0x00005950


	//   ....[2]....
        /*00e8*/ 	.word	0x00006190


	//   ....[3]....
        /*00ec*/ 	.word	0x00006ae0


	//----- nvinfo : EIATTR_MBARRIER_INSTR_OFFSETS
	.align		4
.L_45:
        /*00f0*/ 	.byte	0x04, 0x39
        /*00f2*/ 	.short	(.L_47 - .L_46)


	//   ....[0]....
.L_46:
        /*00f4*/ 	.word	0x00000600
        /*00f8*/ 	.word	0x000000ff
        /*00fc*/ 	.word	0x00000000
        /*0100*/ 	.short	0x0100
        /*0102*/ 	.byte	0x04
	.zero		1


	//   ....[1]....
        /*0104*/ 	.word	0x00000610
        /*0108*/ 	.word	0x000000ff
        /*010c*/ 	.word	0x00000020
        /*0110*/ 	.short	0x0100
        /*0112*/ 	.byte	0x04
	.zero		1


	//   ....[2]....
        /*0114*/ 	.word	0x00000620
        /*0118*/ 	.word	0x000000ff
        /*011c*/ 	.word	0x00000008
        /*0120*/ 	.short	0x0100
        /*0122*/ 	.byte	0x04
	.zero		1


	//   ....[3]....
        /*0124*/ 	.word	0x00000630
        /*0128*/ 	.word	0x000000ff
        /*012c*/ 	.word	0x00000028
        /*0130*/ 	.short	0x0100
        /*0132*/ 	.byte	0x04
	.zero		1


	//   ....[4]....
        /*0134*/ 	.word	0x00000640
        /*0138*/ 	.word	0x000000ff
        /*013c*/ 	.word	0x00000010
        /*0140*/ 	.short	0x0100
        /*0142*/ 	.byte	0x04
	.zero		1


	//   ....[5]....
        /*0144*/ 	.word	0x00000650
        /*0148*/ 	.word	0x000000ff
        /*014c*/ 	.word	0x00000030
        /*0150*/ 	.short	0x0100
        /*0152*/ 	.byte	0x04
	.zero		1


	//   ....[6]....
        /*0154*/ 	.word	0x00000660
        /*0158*/ 	.word	0x000000ff
        /*015c*/ 	.word	0x00000018
        /*0160*/ 	.short	0x0100
        /*0162*/ 	.byte	0x04
	.zero		1


	//   ....[7]....
        /*0164*/ 	.word	0x00000670
        /*0168*/ 	.word	0x000000ff
        /*016c*/ 	.word	0x00000038
        /*0170*/ 	.short	0x0100
        /*0172*/ 	.byte	0x04
	.zero		1


	//   ....[8]....
        /*0174*/ 	.word	0x000007a0
        /*0178*/ 	.word	0x000000ff
        /*017c*/ 	.word	0x00000040
        /*0180*/ 	.short	0x0100
        /*0182*/ 	.byte	0x04
	.zero		1


	//   ....[9]....
        /*0184*/ 	.word	0x000007b0
        /*0188*/ 	.word	0x000000ff
        /*018c*/ 	.word	0x00000058
        /*0190*/ 	.short	0x0100
        /*0192*/ 	.byte	0x04
	.zero		1


	//   ....[10]....
        /*0194*/ 	.word	0x000007c0
        /*0198*/ 	.word	0x000000ff
        /*019c*/ 	.word	0x00000048
        /*01a0*/ 	.short	0x0100
        /*01a2*/ 	.byte	0x04
	.zero		1


	//   ....[11]....
        /*01a4*/ 	.word	0x000007d0
        /*01a8*/ 	.word	0x000000ff
        /*01ac*/ 	.word	0x00000060
        /*01b0*/ 	.short	0x0100
        /*01b2*/ 	.byte	0x04
	.zero		1


	//   ....[12]....
        /*01b4*/ 	.word	0x000007e0
        /*01b8*/ 	.word	0x000000ff
        /*01bc*/ 	.word	0x00000050
        /*01c0*/ 	.short	0x0100
        /*01c2*/ 	.byte	0x04
	.zero		1


	//   ....[13]....
        /*01c4*/ 	.word	0x000007f0
        /*01c8*/ 	.word	0x000000ff
        /*01cc*/ 	.word	0x00000068
        /*01d0*/ 	.short	0x0100
        /*01d2*/ 	.byte	0x04
	.zero		1


	//   ....[14]....
        /*01d4*/ 	.word	0x000008e0
        /*01d8*/ 	.word	0x000000ff
        /*01dc*/ 	.word	0x00000070
        /*01e0*/ 	.short	0x0100
        /*01e2*/ 	.byte	0x06
	.zero		1


	//   ....[15]....
        /*01e4*/ 	.word	0x000008f0
        /*01e8*/ 	.word	0x000000ff
        /*01ec*/ 	.word	0x00000078
        /*01f0*/ 	.short	0x0100
        /*01f2*/ 	.byte	0x06
	.zero		1


	//   ....[16]....
        /*01f4*/ 	.word	0x00000a30
        /*01f8*/ 	.word	0x000000ff
        /*01fc*/ 	.word	0x00000080
        /*0200*/ 	.short	0x0100
        /*0202*/ 	.byte	0x06
	.zero		1


	//   ....[17]....
        /*0204*/ 	.word	0x00000a40
        /*0208*/ 	.word	0x000000ff
        /*020c*/ 	.word	0x00000090
        /*0210*/ 	.short	0x0100
        /*0212*/ 	.byte	0x06
	.zero		1


	//   ....[18]....
        /*0214*/ 	.word	0x00000a50
        /*0218*/ 	.word	0x000000ff
        /*021c*/ 	.word	0x00000088
        /*0220*/ 	.short	0x0100
        /*0222*/ 	.byte	0x06
	.zero		1


	//   ....[19]....
        /*0224*/ 	.word	0x00000a60
        /*0228*/ 	.word	0x000000ff
        /*022c*/ 	.word	0x00000098
        /*0230*/ 	.short	0x0100
        /*0232*/ 	.byte	0x06
	.zero		1


	//   ....[20]....
        /*0234*/ 	.word	0x00000b90
        /*0238*/ 	.word	0x000000ff
        /*023c*/ 	.word	0x000000a0
        /*0240*/ 	.short	0x0100
        /*0242*/ 	.byte	0x04
	.zero		1


	//   ....[21]....
        /*0244*/ 	.word	0x00000ba0
        /*0248*/ 	.word	0x000000ff
        /*024c*/ 	.word	0x000000c0
        /*0250*/ 	.short	0x0100
        /*0252*/ 	.byte	0x04
	.zero		1


	//   ....[22]....
        /*0254*/ 	.word	0x00000bb0
        /*0258*/ 	.word	0x000000ff
        /*025c*/ 	.word	0x000000a8
        /*0260*/ 	.short	0x0100
        /*0262*/ 	.byte	0x04
	.zero		1


	//   ....[23]....
        /*0264*/ 	.word	0x00000bc0
        /*0268*/ 	.word	0x000000ff
        /*026c*/ 	.word	0x000000c8
        /*0270*/ 	.short	0x0100
        /*0272*/ 	.byte	0x04
	.zero		1


	//   ....[24]....
        /*0274*/ 	.word	0x00000bd0
        /*0278*/ 	.word	0x000000ff
        /*027c*/ 	.word	0x000000b0
        /*0280*/ 	.short	0x0100
        /*0282*/ 	.byte	0x04
	.zero		1


	//   ....[25]....
        /*0284*/ 	.word	0x00000be0
        /*0288*/ 	.word	0x000000ff
        /*028c*/ 	.word	0x000000d0
        /*0290*/ 	.short	0x0100
        /*0292*/ 	.byte	0x04
	.zero		1


	//   ....[26]....
        /*0294*/ 	.word	0x00000bf0
        /*0298*/ 	.word	0x000000ff
        /*029c*/ 	.word	0x000000b8
        /*02a0*/ 	.short	0x0100
        /*02a2*/ 	.byte	0x04
	.zero		1


	//   ....[27]....
        /*02a4*/ 	.word	0x00000c00
        /*02a8*/ 	.word	0x000000ff
        /*02ac*/ 	.word	0x000000d8
        /*02b0*/ 	.short	0x0100
        /*02b2*/ 	.byte	0x04
	.zero		1


	//   ....[28]....
        /*02b4*/ 	.word	0x00000cf0
        /*02b8*/ 	.word	0x000000ff
        /*02bc*/ 	.word	0x000000e0
        /*02c0*/ 	.short	0x0100
        /*02c2*/ 	.byte	0x04
	.zero		1


	//   ....[29]....
        /*02c4*/ 	.word	0x00000d00
        /*02c8*/ 	.word	0x000000ff
        /*02cc*/ 	.word	0x000000f0
        /*02d0*/ 	.short	0x0100
        /*02d2*/ 	.byte	0x04
	.zero		1


	//   ....[30]....
        /*02d4*/ 	.word	0x00000d10
        /*02d8*/ 	.word	0x000000ff
        /*02dc*/ 	.word	0x000000e8
        /*02e0*/ 	.short	0x0100
        /*02e2*/ 	.byte	0x04
	.zero		1


	//   ....[31]....
        /*02e4*/ 	.word	0x00000d20
        /*02e8*/ 	.word	0x000000ff
        /*02ec*/ 	.word	0x000000f8
        /*02f0*/ 	.short	0x0100
        /*02f2*/ 	.byte	0x04
	.zero		1


	//   ....[32]....
        /*02f4*/ 	.word	0x00001850
        /*02f8*/ 	.word	0x00000000
        /*02fc*/ 	.word	0x000000f0
        /*0300*/ 	.short	0x010a
        /*0302*/ 	.byte	0xff
	.zero		1


	//   ....[33]....
        /*0304*/ 	.word	0x00001880
        /*0308*/ 	.word	0x00000000
        /*030c*/ 	.word	0x000000e0
        /*0310*/ 	.short	0x0101
        /*0312*/ 	.byte	0xff
	.zero		1


	//   ....[34]....
        /*0314*/ 	.word	0x00001950
        /*0318*/ 	.word	0x000000ff
        /*031c*/ 	.word	0x00000020
        /*0320*/ 	.short	0x010a
        /*0322*/ 	.byte	0x04
	.zero		1


	//   ....[35]....
        /*0324*/ 	.word	0x000019d0
        /*0328*/ 	.word	0x000000ff
        /*032c*/ 	.word	0x00000020
        /*0330*/ 	.short	0x010a
        /*0332*/ 	.byte	0x21
	.zero		1


	//   ....[36]....
        /*0334*/ 	.word	0x00001b60
        /*0338*/ 	.word	0x000000ff
        /*033c*/ 	.word	0x00000020
        /*0340*/ 	.short	0x010a
        /*0342*/ 	.byte	0x08
	.zero		1


	//   ....[37]....
        /*0344*/ 	.word	0x00001c90
        /*0348*/ 	.word	0x000000ff
        /*034c*/ 	.word	0x00000078
        /*0350*/ 	.short	0x0101
        /*0352*/ 	.byte	0x06
	.zero		1


	//   ....[38]....
        /*0354*/ 	.word	0x00001cb0
        /*0358*/ 	.word	0x000000ff
        /*035c*/ 	.word	0x00000020
        /*0360*/ 	.short	0x010a
        /*0362*/ 	.byte	0x04
	.zero		1


	//   ....[39]....
        /*0364*/ 	.word	0x00001d30
        /*0368*/ 	.word	0x000000ff
        /*036c*/ 	.word	0x00000020
        /*0370*/ 	.short	0x010a
        /*0372*/ 	.byte	0x11
	.zero		1


	//   ....[40]....
        /*0374*/ 	.word	0x00001ee0
        /*0378*/ 	.word	0x000000ff
        /*037c*/ 	.word	0x00000020
        /*0380*/ 	.short	0x010a
        /*0382*/ 	.byte	0x07
	.zero		1


	//   ....[41]....
        /*0384*/ 	.word	0x00002020
        /*0388*/ 	.word	0x00000003
        /*038c*/ 	.word	0x00000080
        /*0390*/ 	.short	0x010a
        /*0392*/ 	.byte	0xff
	.zero		1


	//   ....[42]....
        /*0394*/ 	.word	0x00002170
        /*0398*/ 	.word	0x00000000
        /*039c*/ 	.word	0x00000000
        /*03a0*/ 	.short	0x0101
        /*03a2*/ 	.byte	0xff
	.zero		1


	//   ....[43]....
        /*03a4*/ 	.word	0x00002730
        /*03a8*/ 	.word	0x000000ff
        /*03ac*/ 	.word	0x00000000
        /*03b0*/ 	.short	0x010a
        /*03b2*/ 	.byte	0x04
	.zero		1


	//   ....[44]....
        /*03b4*/ 	.word	0x000027c0
        /*03b8*/ 	.word	0x000000ff
        /*03bc*/ 	.word	0x00000000
        /*03c0*/ 	.short	0x010a
        /*03c2*/ 	.byte	0x05
	.zero		1


	//   ....[45]....
        /*03c4*/ 	.word	0x00002850
        /*03c8*/ 	.word	0x000000ff
        /*03cc*/ 	.word	0x00000000
        /*03d0*/ 	.short	0x010a
        /*03d2*/ 	.byte	0x05
	.zero		1


	//   ....[46]....
        /*03d4*/ 	.word	0x000028f0
        /*03d8*/ 	.word	0x00000000
        /*03dc*/ 	.word	0x00000000
        /*03e0*/ 	.short	0x010a
        /*03e2*/ 	.byte	0xff
	.zero		1


	//   ....[47]....
        /*03e4*/ 	.word	0x00002a10
        /*03e8*/ 	.word	0x00000002
        /*03ec*/ 	.word	0x000000e0
        /*03f0*/ 	.short	0x010a
        /*03f2*/ 	.byte	0xff
	.zero		1


	//   ....[48]....
        /*03f4*/ 	.word	0x00002a80
        /*03f8*/ 	.word	0x00000002
        /*03fc*/ 	.word	0x00000000
        /*0400*/ 	.short	0x0101
        /*0402*/ 	.byte	0xff
	.zero		1


	//   ....[49]....
        /*0404*/ 	.word	0x00002aa0
        /*0408*/ 	.word	0x000000ff
        /*040c*/ 	.word	0x00000090
        /*0410*/ 	.short	0x010a
        /*0412*/ 	.byte	0x04
	.zero		1


	//   ....[50]....
        /*0414*/ 	.word	0x00002bc0
        /*0418*/ 	.word	0x00000002
        /*041c*/ 	.word	0x00000080
        /*0420*/ 	.short	0x010a
        /*0422*/ 	.byte	0xff
	.zero		1


	//   ....[51]....
        /*0424*/ 	.word	0x00002cc0
        /*0428*/ 	.word	0x00000002
        /*042c*/ 	.word	0x00000000
        /*0430*/ 	.short	0x0101
        /*0432*/ 	.byte	0xff
	.zero		1


	//   ....[52]....
        /*0434*/ 	.word	0x00002d50
        /*0438*/ 	.word	0x000000ff
        /*043c*/ 	.word	0x00000090
        /*0440*/ 	.short	0x0106
        /*0442*/ 	.byte	0x04
	.zero		1


	//   ....[53]....
        /*0444*/ 	.word	0x00002d70
        /*0448*/ 	.word	0x000000ff
        /*044c*/ 	.word	0x00000090
        /*0450*/ 	.short	0x010a
        /*0452*/ 	.byte	0x04
	.zero		1


	//   ....[54]....
        /*0454*/ 	.word	0x00002e00
        /*0458*/ 	.word	0x000000ff
        /*045c*/ 	.word	0x00000090
        /*0460*/ 	.short	0x0106
        /*0462*/ 	.byte	0x07
	.zero		1


	//   ....[55]....
        /*0464*/ 	.word	0x00002e40
        /*0468*/ 	.word	0x00000000
        /*046c*/ 	.word	0x00000090
        /*0470*/ 	.short	0x010a
        /*0472*/ 	.byte	0xff
	.zero		1


	//   ....[56]....
        /*0474*/ 	.word	0x00003350
        /*0478*/ 	.word	0x00000000
        /*047c*/ 	.word	0x00000080
        /*0480*/ 	.short	0x010a
        /*0482*/ 	.byte	0xff
	.zero		1


	//   ....[57]....
        /*0484*/ 	.word	0x00003450
        /*0488*/ 	.word	0x00000003
        /*048c*/ 	.word	0x00000000
        /*0490*/ 	.short	0x0101
        /*0492*/ 	.byte	0xff
	.zero		1


	//   ....[58]....
        /*0494*/ 	.word	0x00003460
        /*0498*/ 	.word	0x000000ff
        /*049c*/ 	.word	0x00000000
        /*04a0*/ 	.short	0x010a
        /*04a2*/ 	.byte	0x04
	.zero		1


	//   ....[59]....
        /*04a4*/ 	.word	0x000034e0
        /*04a8*/ 	.word	0x000000ff
        /*04ac*/ 	.word	0x000000c0
        /*04b0*/ 	.short	0x010a
        /*04b2*/ 	.byte	0x17
	.zero		1


	//   ....[60]....
        /*04b4*/ 	.word	0x000035c0
        /*04b8*/ 	.word	0x000000ff
        /*04bc*/ 	.word	0x00000000
        /*04c0*/ 	.short	0x010a
        /*04c2*/ 	.byte	0x05
	.zero		1


	//   ....[61]....
        /*04c4*/ 	.word	0x00003700
        /*04c8*/ 	.word	0x000000ff
        /*04cc*/ 	.word	0x00000000
        /*04d0*/ 	.short	0x010a
        /*04d2*/ 	.byte	0x04
	.zero		1


	//   ....[62]....
        /*04d4*/ 	.word	0x000038f0
        /*04d8*/ 	.word	0x000000ff
        /*04dc*/ 	.word	0x00000000
        /*04e0*/ 	.short	0x010a
        /*04e2*/ 	.byte	0x04
	.zero		1


	//   ....[63]....
        /*04e4*/ 	.word	0x00003980
        /*04e8*/ 	.word	0x000000ff
        /*04ec*/ 	.word	0x00000000
        /*04f0*/ 	.short	0x010a
        /*04f2*/ 	.byte	0x05
	.zero		1


	//   ....[64]....
        /*04f4*/ 	.word	0x00003a10
        /*04f8*/ 	.word	0x000000ff
        /*04fc*/ 	.word	0x00000000
        /*0500*/ 	.short	0x010a
        /*0502*/ 	.byte	0x05
	.zero		1


	//   ....[65]....
        /*0504*/ 	.word	0x00003aa0
        /*0508*/ 	.word	0x000000ff
        /*050c*/ 	.word	0x00000000
        /*0510*/ 	.short	0x010a
        /*0512*/ 	.byte	0x04
	.zero		1


	//   ....[66]....
        /*0514*/ 	.word	0x00003f80
        /*0518*/ 	.word	0x00000008
        /*051c*/ 	.word	0x00000080
        /*0520*/ 	.short	0x010a
        /*0522*/ 	.byte	0xff
	.zero		1


	//   ....[67]....
        /*0524*/ 	.word	0x000040f0
        /*0528*/ 	.word	0x00000000
        /*052c*/ 	.word	0x00000000
        /*0530*/ 	.short	0x0101
        /*0532*/ 	.byte	0xff
	.zero		1


	//   ....[68]....
        /*0534*/ 	.word	0x000045c0
        /*0538*/ 	.word	0x000000ff
        /*053c*/ 	.word	0x00000078
        /*0540*/ 	.short	0x010a
        /*0542*/ 	.byte	0x18
	.zero		1


	//   ....[69]....
        /*0544*/ 	.word	0x00004790
        /*0548*/ 	.word	0x000000ff
        /*054c*/ 	.word	0x00000058
        /*0550*/ 	.short	0x010a
        /*0552*/ 	.byte	0x04
	.zero		1


	//   ....[70]....
        /*0554*/ 	.word	0x00004970
        /*0558*/ 	.word	0x000000ff
        /*055c*/ 	.word	0x00000040
        /*0560*/ 	.short	0x010b
        /*0562*/ 	.byte	0x04
	.zero		1


	//   ....[71]....
        /*0564*/ 	.word	0x00004980
        /*0568*/ 	.word	0x000000ff
        /*056c*/ 	.word	0x00000000
        /*0570*/ 	.short	0x0101
        /*0572*/ 	.byte	0x07
	.zero		1


	//   ....[72]....
        /*0574*/ 	.word	0x00004990
        /*0578*/ 	.word	0x000000ff
        /*057c*/ 	.word	0x00000058
        /*0580*/ 	.short	0x010a
        /*0582*/ 	.byte	0x05
	.zero		1


	//   ....[73]....
        /*0584*/ 	.word	0x00004be0
        /*0588*/ 	.word	0x000000ff
        /*058c*/ 	.word	0x00000040
        /*0590*/ 	.short	0x010b
        /*0592*/ 	.byte	0x05
	.zero		1


	//   ....[74]....
        /*0594*/ 	.word	0x00004bf0
        /*0598*/ 	.word	0x000000ff
        /*059c*/ 	.word	0x00000000
        /*05a0*/ 	.short	0x0101
        /*05a2*/ 	.byte	0x04
	.zero		1


	//   ....[75]....
        /*05a4*/ 	.word	0x00004c40
        /*05a8*/ 	.word	0x000000ff
        /*05ac*/ 	.word	0x00000000
        /*05b0*/ 	.short	0x010a
        /*05b2*/ 	.byte	0x04
	.zero		1


	//   ....[76]....
        /*05b4*/ 	.word	0x00004cd0
        /*05b8*/ 	.word	0x000000ff
        /*05bc*/ 	.word	0x00000000
        /*05c0*/ 	.short	0x010a
        /*05c2*/ 	.byte	0x05
	.zero		1


	//   ....[77]....
        /*05c4*/ 	.word	0x00004d70
        /*05c8*/ 	.word	0x00000000
        /*05cc*/ 	.word	0x00000000
        /*05d0*/ 	.short	0x010a
        /*05d2*/ 	.byte	0xff
	.zero		1


	//   ....[78]....
        /*05d4*/ 	.word	0x000050d0
        /*05d8*/ 	.word	0x00000000
        /*05dc*/ 	.word	0x00000080
        /*05e0*/ 	.short	0x010a
        /*05e2*/ 	.byte	0xff
	.zero		1


	//   ....[79]....
        /*05e4*/ 	.word	0x000051a0
        /*05e8*/ 	.word	0x00000000
        /*05ec*/ 	.word	0x00000000
        /*05f0*/ 	.short	0x0101
        /*05f2*/ 	.byte	0xff
	.zero		1


	//   ....[80]....
        /*05f4*/ 	.word	0x00005db0
        /*05f8*/ 	.word	0x00000002
        /*05fc*/ 	.word	0x00000040
        /*0600*/ 	.short	0x010a
        /*0602*/ 	.byte	0xff
	.zero		1


	//   ....[81]....
        /*0604*/ 	.word	0x00005df0
        /*0608*/ 	.word	0x0000001b
        /*060c*/ 	.word	0x000000a0
        /*0610*/ 	.short	0x010a
        /*0612*/ 	.byte	0xff
	.zero		1


	//   ....[82]....
        /*0614*/ 	.word	0x00005ee0
        /*0618*/ 	.word	0x00000002
        /*061c*/ 	.word	0x00000040
        /*0620*/ 	.short	0x010a
        /*0622*/ 	.byte	0xff
	.zero		1


	//   ....[83]....
        /*0624*/ 	.word	0x00006070
        /*0628*/ 	.word	0x0000001b
        /*062c*/ 	.word	0x000000a0
        /*0630*/ 	.short	0x010a
        /*0632*/ 	.byte	0xff
	.zero		1


	//   ....[84]....
        /*0634*/ 	.word	0x00006840
        /*0638*/ 	.word	0x00000000
        /*063c*/ 	.word	0x00000000
        /*0640*/ 	.short	0x0101
        /*0642*/ 	.byte	0xff
	.zero		1


	//   ....[85]....
        /*0644*/ 	.word	0x00006850
        /*0648*/ 	.word	0x00000002
        /*064c*/ 	.word	0x00000040
        /*0650*/ 	.short	0x010a
        /*0652*/ 	.byte	0xff
	.zero		1


	//   ....[86]....
        /*0654*/ 	.word	0x00006910
        /*0658*/ 	.word	0x00000002
        /*065c*/ 	.word	0x00000040
        /*0660*/ 	.short	0x010a
        /*0662*/ 	.byte	0xff
	.zero		1


	//   ....[87]....
        /*0664*/ 	.word	0x00006cc0
        /*0668*/ 	.word	0x000000ff
        /*066c*/ 	.word	0x00000000
        /*0670*/ 	.short	0x0101
        /*0672*/ 	.byte	0x04
	.zero		1


	//   ....[88]....
        /*0674*/ 	.word	0x00007210
        /*0678*/ 	.word	0x00000000
        /*067c*/ 	.word	0x00000000
        /*0680*/ 	.short	0x0101
        /*0682*/ 	.byte	0xff
	.zero		1


	//   ....[89]....
        /*0684*/ 	.word	0x000074c0
        /*0688*/ 	.word	0x000000ff
        /*068c*/ 	.word	0x00000000
        /*0690*/ 	.short	0x0101
        /*0692*/ 	.byte	0x04
	.zero		1


	//   ....[90]....
        /*0694*/ 	.word	0x000074e0
        /*0698*/ 	.word	0x00000000
        /*069c*/ 	.word	0x000000f0
        /*06a0*/ 	.short	0x010a
        /*06a2*/ 	.byte	0xff
	.zero		1


	//   ....[91]....
        /*06a4*/ 	.word	0x00007540
        /*06a8*/ 	.word	0x00000000
        /*06ac*/ 	.word	0x00000020
        /*06b0*/ 	.short	0x010a
        /*06b2*/ 	.byte	0xff
	.zero		1


	//   ....[92]....
        /*06b4*/ 	.word	0x000075a0
        /*06b8*/ 	.word	0x00000000
        /*06bc*/ 	.word	0x00000020
        /*06c0*/ 	.short	0x010a
        /*06c2*/ 	.byte	0xff
	.zero		1


	//   ....[93]....
        /*06c4*/ 	.word	0x000075f0
        /*06c8*/ 	.word	0x00000003
        /*06cc*/ 	.word	0x00000080
        /*06d0*/ 	.short	0x010a
        /*06d2*/ 	.byte	0xff
	.zero		1


	//   ....[94]....
        /*06d4*/ 	.word	0x00007650
        /*06d8*/ 	.word	0x00000000
        /*06dc*/ 	.word	0x00000000
        /*06e0*/ 	.short	0x010a
        /*06e2*/ 	.byte	0xff
	.zero		1


	//   ....[95]....
        /*06e4*/ 	.word	0x000076b0
        /*06e8*/ 	.word	0x00000000
        /*06ec*/ 	.word	0x00000000
        /*06f0*/ 	.short	0x010a
        /*06f2*/ 	.byte	0xff
	.zero		1


	//   ....[96]....
        /*06f4*/ 	.word	0x00007710
        /*06f8*/ 	.word	0x00000000
        /*06fc*/ 	.word	0x00000000
        /*0700*/ 	.short	0x010a
        /*0702*/ 	.byte	0xff
	.zero		1


	//   ....[97]....
        /*0704*/ 	.word	0x00007760
        /*0708*/ 	.word	0x00000002
        /*070c*/ 	.word	0x000000e0
        /*0710*/ 	.short	0x010a
        /*0712*/ 	.byte	0xff
	.zero		1


	//   ....[98]....
        /*0714*/ 	.word	0x000077c0
        /*0718*/ 	.word	0x00000002
        /*071c*/ 	.word	0x00000090
        /*0720*/ 	.short	0x010a
        /*0722*/ 	.byte	0xff
	.zero		1


	//   ....[99]....
        /*0724*/ 	.word	0x00007810
        /*0728*/ 	.word	0x00000002
        /*072c*/ 	.word	0x00000080
        /*0730*/ 	.short	0x010a
        /*0732*/ 	.byte	0xff
	.zero		1


	//   ....[100]....
        /*0734*/ 	.word	0x00007870
        /*0738*/ 	.word	0x00000000
        /*073c*/ 	.word	0x00000090
        /*0740*/ 	.short	0x010a
        /*0742*/ 	.byte	0xff
	.zero		1


	//   ....[101]....
        /*0744*/ 	.word	0x000078c0
        /*0748*/ 	.word	0x00000000
        /*074c*/ 	.word	0x00000080
        /*0750*/ 	.short	0x010a
        /*0752*/ 	.byte	0xff
	.zero		1


	//   ....[102]....
        /*0754*/ 	.word	0x00007920
        /*0758*/ 	.word	0x00000002
        /*075c*/ 	.word	0x000000c0
        /*0760*/ 	.short	0x010a
        /*0762*/ 	.byte	0xff
	.zero		1


	//   ....[103]....
        /*0764*/ 	.word	0x00007980
        /*0768*/ 	.word	0x00000000
        /*076c*/ 	.word	0x00000000
        /*0770*/ 	.short	0x010a
        /*0772*/ 	.byte	0xff
	.zero		1


	//   ....[104]....
        /*0774*/ 	.word	0x000079e0
        /*0778*/ 	.word	0x00000000
        /*077c*/ 	.word	0x00000000
        /*0780*/ 	.short	0x010a
        /*0782*/ 	.byte	0xff
	.zero		1


	//   ....[105]....
        /*0784*/ 	.word	0x00007a40
        /*0788*/ 	.word	0x00000000
        /*078c*/ 	.word	0x00000000
        /*0790*/ 	.short	0x010a
        /*0792*/ 	.byte	0xff
	.zero		1


	//   ....[106]....
        /*0794*/ 	.word	0x00007aa0
        /*0798*/ 	.word	0x00000000
        /*079c*/ 	.word	0x00000000
        /*07a0*/ 	.short	0x010a
        /*07a2*/ 	.byte	0xff
	.zero		1


	//   ....[107]....
        /*07a4*/ 	.word	0x00007b00
        /*07a8*/ 	.word	0x00000000
        /*07ac*/ 	.word	0x00000000
        /*07b0*/ 	.short	0x010a
        /*07b2*/ 	.byte	0xff
	.zero		1


	//   ....[108]....
        /*07b4*/ 	.word	0x00007b50
        /*07b8*/ 	.word	0x00000008
        /*07bc*/ 	.word	0x00000080
        /*07c0*/ 	.short	0x010a
        /*07c2*/ 	.byte	0xff
	.zero		1


	//   ....[109]....
        /*07c4*/ 	.word	0x00007bb0
        /*07c8*/ 	.word	0x00000000
        /*07cc*/ 	.word	0x00000078
        /*07d0*/ 	.short	0x010a
        /*07d2*/ 	.byte	0xff
	.zero		1


	//   ....[110]....
        /*07d4*/ 	.word	0x00007c10
        /*07d8*/ 	.word	0x00000000
        /*07dc*/ 	.word	0x00000058
        /*07e0*/ 	.short	0x010a
        /*07e2*/ 	.byte	0xff
	.zero		1


	//   ....[111]....
        /*07e4*/ 	.word	0x00007c70
        /*07e8*/ 	.word	0x00000002
        /*07ec*/ 	.word	0x00000058
        /*07f0*/ 	.short	0x010a
        /*07f2*/ 	.byte	0xff
	.zero		1


	//   ....[112]....
        /*07f4*/ 	.word	0x00007cd0
        /*07f8*/ 	.word	0x00000000
        /*07fc*/ 	.word	0x00000000
        /*0800*/ 	.short	0x010a
        /*0802*/ 	.byte	0xff
	.zero		1


	//   ....[113]....
        /*0804*/ 	.word	0x00007d30
        /*0808*/ 	.word	0x00000000
        /*080c*/ 	.word	0x00000000
        /*0810*/ 	.short	0x010a
        /*0812*/ 	.byte	0xff
	.zero		1


	//   ....[114]....
        /*0814*/ 	.word	0x00007d80
        /*0818*/ 	.word	0x00000000
        /*081c*/ 	.word	0x00000080
        /*0820*/ 	.short	0x010a
        /*0822*/ 	.byte	0xff
	.zero		1


	//   ....[115]....
        /*0824*/ 	.word	0x00007dd0
        /*0828*/ 	.word	0x00000002
        /*082c*/ 	.word	0x00000040
        /*0830*/ 	.short	0x010a
        /*0832*/ 	.byte	0xff
	.zero		1


	//   ....[116]....
        /*0834*/ 	.word	0x00007e20
        /*0838*/ 	.word	0x0000001b
        /*083c*/ 	.word	0x000000a0
        /*0840*/ 	.short	0x010a
        /*0842*/ 	.byte	0xff
	.zero		1


	//   ....[117]....
        /*0844*/ 	.word	0x00007e70
        /*0848*/ 	.word	0x00000002
        /*084c*/ 	.word	0x00000040
        /*0850*/ 	.short	0x010a
        /*0852*/ 	.byte	0xff
	.zero		1


	//----- nvinfo : EIATTR_NUM_MBARRIERS
	.align		4
.L_47:
        /*0854*/ 	.byte	0x03, 0x38
        /*0856*/ 	.short	0x0020


	//----- nvinfo : EIATTR_EXIT_INSTR_OFFSETS
	.align		4
        /*0858*/ 	.byte	0x04, 0x1c
        /*085a*/ 	.short	(.L_49 - .L_48)


	//   ....[0]....
.L_48:
        /*085c*/ 	.word	0x00002920


	//   ....[1]....
        /*0860*/ 	.word	0x00002e10


	//   ....[2]....
        /*0864*/ 	.word	0x00002e70


	//   ....[3]....
        /*0868*/ 	.word	0x00003d00


	//   ....[4]....
        /*086c*/ 	.word	0x00004da0


	//   ....[5]....
        /*0870*/ 	.word	0x00004de0


	//   ....[6]....
        /*0874*/ 	.word	0x000073b0


	//   ....[7]....
        /*0878*/ 	.word	0x00007430


	//   ....[8]....
        /*087c*/ 	.word	0x00007460


	//   ....[9]....
        /*0880*/ 	.word	0x000074d0


	//----- nvinfo : EIATTR_MAX_THREADS
	.align		4
.L_49:
        /*0884*/ 	.byte	0x04, 0x05
        /*0886*/ 	.short	(.L_51 - .L_50)
.L_50:
        /*0888*/ 	.word	0x00000100
        /*088c*/ 	.word	0x00000001
        /*0890*/ 	.word	0x00000001


	//----- nvinfo : EIATTR_CRS_STACK_SIZE
	.align		4
.L_51:
        /*0894*/ 	.byte	0x04, 0x1e
        /*0896*/ 	.short	(.L_53 - .L_52)
.L_52:
        /*0898*/ 	.word	0x00000000


	//----- nvinfo : EIATTR_CBANK_PARAM_SIZE
	.align		4
.L_53:
        /*089c*/ 	.byte	0x03, 0x19
        /*089e*/ 	.short	0x0800


	//----- nvinfo : EIATTR_PARAM_CBANK
	.align		4
        /*08a0*/ 	.byte	0x04, 0x0a
        /*08a2*/ 	.short	(.L_55 - .L_54)
	.align		4
.L_54:
        /*08a4*/ 	.word	index@(.nv.constant0._ZN7cutlass13device_kernelINS_4gemm6kernel13GemmUniversalIN4cute5tupleIJiiiiEEENS1_10collective13CollectiveMmaINS1_35MainloopSm100TmaUmmaWarpSpecializedILi4ELi2ELi4ENS5_IJNS4_1CILi2EEENSA_ILi1EEESC_EEEEENS5_IJNSA_ILi64EEESF_NSA_ILi32EEEEEENS_6half_tENS5_IJlSC_lEEESI_SJ_NS4_8TiledMMAINS4_8MMA_AtomIJNS4_20SM100_MMA_F16BF16_SSISI_SI_fLi64ELi64ELNS4_4UMMA5MajorE0ELSO_0ELNSN_7ScaleInE0ELSP_0EEEEEENS4_6LayoutINS5_IJSC_SC_SC_EEENS5_IJNSA_ILi0EEESU_SU_EEEEENS5_IJNS4_10UnderscoreESX_SX_EEEEENS4_13SM90_TMA_LOADENS4_14ComposedLayoutINS4_7SwizzleILi2ELi4ELi3EEENS4_18smem_ptr_flag_bitsILi16EEENSS_INS5_IJNSA_ILi8EEESG_EEENS5_IJSG_SC_EEEEEEEvNS4_8identityENS4_23SM90_TMA_LOAD_MULTICASTES1A_vS1B_EENS_8epilogue10collective18CollectiveEpilogueINS1E_23Sm100TmaWarpSpecializedILi3ELi2ELi16ELb1ELb0EEEJSH_NS5_IJNSS_ISF_SC_EENSS_ISG_SC_EEEEESI_SJ_SI_SJ_NS1E_6fusion15FusionCallbacksIS1I_NS1M_17LinearCombinationISI_fSI_fLNS_15FloatRoundStyleE2EEESH_S1L_JEEENS4_5SM1004TMEM4LOAD26SM100_TMEM_LOAD_16dp256b4xES10_S1A_NS4_17SM75_U32x4_LDSM_NENS4_14SM90_TMA_STOREES1A_NS4_17SM90_U32x4_STSM_NENS4_39AutoVectorizingCopyWithAssumedAlignmentILi128EEEEEEvvEEEEvNT_6ParamsE)
        /*08a8*/ 	.short	0x0380
        /*08aa*/ 	.short	0x0800


	//----- nvinfo : EIATTR_SW_WAR
	.align		4
.L_55:
        /*08ac*/ 	.byte	0x04, 0x36
        /*08ae*/ 	.short	(.L_57 - .L_56)
.L_56:
        /*08b0*/ 	.word	0x00000008
.L_57:


//--------------------- .nv.callgraph             --------------------------
	.section	.nv.callgraph,"",@"SHT_CUDA_CALLGRAPH"
	.align	4
	.sectionentsize	8
	.align		4
        /*0000*/ 	.word	0x00000000
	.align		4
        /*0004*/ 	.word	0xffffffff
	.align		4
        /*0008*/ 	.word	index@(_ZN7cutlass13device_kernelINS_4gemm6kernel13GemmUniversalIN4cute5tupleIJiiiiEEENS1_10collective13CollectiveMmaINS1_35MainloopSm100TmaUmmaWarpSpecializedILi4ELi2ELi4ENS5_IJNS4_1CILi2EEENSA_ILi1EEESC_EEEEENS5_IJNSA_ILi64EEESF_NSA_ILi32EEEEEENS_6half_tENS5_IJlSC_lEEESI_SJ_NS4_8TiledMMAINS4_8MMA_AtomIJNS4_20SM100_MMA_F16BF16_SSISI_SI_fLi64ELi64ELNS4_4UMMA5MajorE0ELSO_0ELNSN_7ScaleInE0ELSP_0EEEEEENS4_6LayoutINS5_IJSC_SC_SC_EEENS5_IJNSA_ILi0EEESU_SU_EEEEENS5_IJNS4_10UnderscoreESX_SX_EEEEENS4_13SM90_TMA_LOADENS4_14ComposedLayoutINS4_7SwizzleILi2ELi4ELi3EEENS4_18smem_ptr_flag_bitsILi16EEENSS_INS5_IJNSA_ILi8EEESG_EEENS5_IJSG_SC_EEEEEEEvNS4_8identityENS4_23SM90_TMA_LOAD_MULTICASTES1A_vS1B_EENS_8epilogue10collective18CollectiveEpilogueINS1E_23Sm100TmaWarpSpecializedILi3ELi2ELi16ELb1ELb0EEEJSH_NS5_IJNSS_ISF_SC_EENSS_ISG_SC_EEEEESI_SJ_SI_SJ_NS1E_6fusion15FusionCallbacksIS1I_NS1M_17LinearCombinationISI_fSI_fLNS_15FloatRoundStyleE2EEESH_S1L_JEEENS4_5SM1004TMEM4LOAD26SM100_TMEM_LOAD_16dp256b4xES10_S1A_NS4_17SM75_U32x4_LDSM_NENS4_14SM90_TMA_STOREES1A_NS4_17SM90_U32x4_STSM_NENS4_39AutoVectorizingCopyWithAssumedAlignmentILi128EEEEEEvvEEEEvNT_6ParamsE)
	.align		4
        /*000c*/ 	.word	index@(__assertfail)
	.align		4
        /*0010*/ 	.word	0x00000000
	.align		4
        /*0014*/ 	.word	0xfffffffe
	.align		4
        /*0018*/ 	.word	0x00000000
	.align		4
        /*001c*/ 	.word	0xfffffffd
	.align		4
        /*0020*/ 	.word	0x00000000
	.align		4
        /*0024*/ 	.word	0xfffffffc


//--------------------- .nv.constant4             --------------------------
	.section	.nv.constant4,"a",@progbits
	.align	8
	.align		8
.nv.constant4:
        /*0000*/ 	.dword	__assertfail
	.align		8
        /*0008*/ 	.dword	__unnamed_1
	.align		8
        /*0010*/ 	.dword	__unnamed_2
	.align		8
        /*0018*/ 	.dword	_ZN39_INTERNAL_ec2588f4_4_k_cu_f556cdfc_77154cuda3std3__45__cpo5beginE
	.align		8
        /*0020*/ 	.dword	_ZN39_INTERNAL_ec2588f4_4_k_cu_f556cdfc_77154cuda3std3__45__cpo3endE
	.align		8
        /*0028*/ 	.dword	_ZN39_INTERNAL_ec2588f4_4_k_cu_f556cdfc_77154cuda3std3__45__cpo6cbeginE
	.align		8
        /*0030*/ 	.dword	_ZN39_INTERNAL_ec2588f4_4_k_cu_f556cdfc_77154cuda3std3__45__cpo4cendE
	.align		8
        /*0038*/ 	.dword	_ZN39_INTERNAL_ec2588f4_4_k_cu_f556cdfc_77154cuda3std3__441_GLOBAL__N__ec2588f4_4_k_cu_f556cdfc_77156ignoreE
	.align		8
        /*0040*/ 	.dword	_ZN39_INTERNAL_ec2588f4_4_k_cu_f556cdfc_77154cuda3std3__419piecewise_constructE
	.align		8
        /*0048*/ 	.dword	_ZN39_INTERNAL_ec2588f4_4_k_cu_f556cdfc_77154cuda3std3__48in_placeE
	.align		8
        /*0050*/ 	.dword	_ZN39_INTERNAL_ec2588f4_4_k_cu_f556cdfc_77154cuda3std6ranges3__45__cpo4swapE
	.align		8
        /*0058*/ 	.dword	_ZN39_INTERNAL_ec2588f4_4_k_cu_f556cdfc_77154cuda3std6ranges3__45__cpo9iter_moveE
	.align		8
        /*0060*/ 	.dword	_ZN39_INTERNAL_ec2588f4_4_k_cu_f556cdfc_77154cute7productE
	.align		8
        /*0068*/ 	.dword	_ZN39_INTERNAL_ec2588f4_4_k_cu_f556cdfc_77154cute1_E
	.align		8
        /*0070*/ 	.dword	$str$25
	.align		8
        /*0078*/ 	.dword	$str$26
	.align		8
        /*0080*/ 	.dword	$str$27
	.align		8
        /*0088*/ 	.dword	$str$28


//--------------------- .text._ZN7cutlass13device_kernelINS_4gemm6kernel13GemmUniversalIN4cute5tupleIJiiiiEEENS1_10collective13CollectiveMmaINS1_35MainloopSm100TmaUmmaWarpSpecializedILi4ELi2ELi4ENS5_IJNS4_1CILi2EEENSA_ILi1EEESC_EEEEENS5_IJNSA_ILi64EEESF_NSA_ILi32EEEEEENS_6half_tENS5_IJlSC_lEEESI_SJ_NS4_8TiledMMAINS4_8MMA_AtomIJNS4_20SM100_MMA_F16BF16_SSISI_SI_fLi64ELi64ELNS4_4UMMA5MajorE0ELSO_0ELNSN_7ScaleInE0ELSP_0EEEEEENS4_6LayoutINS5_IJSC_SC_SC_EEENS5_IJNSA_ILi0EEESU_SU_EEEEENS5_IJNS4_10UnderscoreESX_SX_EEEEENS4_13SM90_TMA_LOADENS4_14ComposedLayoutINS4_7SwizzleILi2ELi4ELi3EEENS4_18smem_ptr_flag_bitsILi16EEENSS_INS5_IJNSA_ILi8EEESG_EEENS5_IJSG_SC_EEEEEEEvNS4_8identityENS4_23SM90_TMA_LOAD_MULTICASTES1A_vS1B_EENS_8epilogue10collective18CollectiveEpilogueINS1E_23Sm100TmaWarpSpecializedILi3ELi2ELi16ELb1ELb0EEEJSH_NS5_IJNSS_ISF_SC_EENSS_ISG_SC_EEEEESI_SJ_SI_SJ_NS1E_6fusion15FusionCallbacksIS1I_NS1M_17LinearCombinationISI_fSI_fLNS_15FloatRoundStyleE2EEESH_S1L_JEEENS4_5SM1004TMEM4LOAD26SM100_TMEM_LOAD_16dp256b4xES10_S1A_NS4_17SM75_U32x4_LDSM_NENS4_14SM90_TMA_STOREES1A_NS4_17SM90_U32x4_STSM_NENS4_39AutoVectorizingCopyWithAssumedAlignmentILi128EEEEEEvvEEEEvNT_6ParamsE --------------------------
	.section	.text._ZN7cutlass13device_kernelINS_4gemm6kernel13GemmUniversalIN4cute5tupleIJiiiiEEENS1_10collective13CollectiveMmaINS1_35MainloopSm100TmaUmmaWarpSpecializedILi4ELi2ELi4ENS5_IJNS4_1CILi2EEENSA_ILi1EEESC_EEEEENS5_IJNSA_ILi64EEESF_NSA_ILi32EEEEEENS_6half_tENS5_IJlSC_lEEESI_SJ_NS4_8TiledMMAINS4_8MMA_AtomIJNS4_20SM100_MMA_F16BF16_SSISI_SI_fLi64ELi64ELNS4_4UMMA5MajorE0ELSO_0ELNSN_7ScaleInE0ELSP_0EEEEEENS4_6LayoutINS5_IJSC_SC_SC_EEENS5_IJNSA_ILi0EEESU_SU_EEEEENS5_IJNS4_10UnderscoreESX_SX_EEEEENS4_13SM90_TMA_LOADENS4_14ComposedLayoutINS4_7SwizzleILi2ELi4ELi3EEENS4_18smem_ptr_flag_bitsILi16EEENSS_INS5_IJNSA_ILi8EEESG_EEENS5_IJSG_SC_EEEEEEEvNS4_8identityENS4_23SM90_TMA_LOAD_MULTICASTES1A_vS1B_EENS_8epilogue10collective18CollectiveEpilogueINS1E_23Sm100TmaWarpSpecializedILi3ELi2ELi16ELb1ELb0EEEJSH_NS5_IJNSS_ISF_SC_EENSS_ISG_SC_EEEEESI_SJ_SI_SJ_NS1E_6fusion15FusionCallbacksIS1I_NS1M_17LinearCombinationISI_fSI_fLNS_15FloatRoundStyleE2EEESH_S1L_JEEENS4_5SM1004TMEM4LOAD26SM100_TMEM_LOAD_16dp256b4xES10_S1A_NS4_17SM75_U32x4_LDSM_NENS4_14SM90_TMA_STOREES1A_NS4_17SM90_U32x4_STSM_NENS4_39AutoVectorizingCopyWithAssumedAlignmentILi128EEEEEEvvEEEEvNT_6ParamsE,"ax",@progbits
	.align	128
.text._ZN7cutlass13device_kernelINS_4gemm6kernel13GemmUniversalIN4cute5tupleIJiiiiEEENS1_10collective13CollectiveMmaINS1_35MainloopSm100TmaUmmaWarpSpecializedILi4ELi2ELi4ENS5_IJNS4_1CILi2EEENSA_ILi1EEESC_EEEEENS5_IJNSA_ILi64EEESF_NSA_ILi32EEEEEENS_6half_tENS5_IJlSC_lEEESI_SJ_NS4_8TiledMMAINS4_8MMA_AtomIJNS4_20SM100_MMA_F16BF16_SSISI_SI_fLi64ELi64ELNS4_4UMMA5MajorE0ELSO_0ELNSN_7ScaleInE0ELSP_0EEEEEENS4_6LayoutINS5_IJSC_SC_SC_EEENS5_IJNSA_ILi0EEESU_SU_EEEEENS5_IJNS4_10UnderscoreESX_SX_EEEEENS4_13SM90_TMA_LOADENS4_14ComposedLayoutINS4_7SwizzleILi2ELi4ELi3EEENS4_18smem_ptr_flag_bitsILi16EEENSS_INS5_IJNSA_ILi8EEESG_EEENS5_IJSG_SC_EEEEEEEvNS4_8identityENS4_23SM90_TMA_LOAD_MULTICASTES1A_vS1B_EENS_8epilogue10collective18CollectiveEpilogueINS1E_23Sm100TmaWarpSpecializedILi3ELi2ELi16ELb1ELb0EEEJSH_NS5_IJNSS_ISF_SC_EENSS_ISG_SC_EEEEESI_SJ_SI_SJ_NS1E_6fusion15FusionCallbacksIS1I_NS1M_17LinearCombinationISI_fSI_fLNS_15FloatRoundStyleE2EEESH_S1L_JEEENS4_5SM1004TMEM4LOAD26SM100_TMEM_LOAD_16dp256b4xES10_S1A_NS4_17SM75_U32x4_LDSM_NENS4_14SM90_TMA_STOREES1A_NS4_17SM90_U32x4_STSM_NENS4_39AutoVectorizingCopyWithAssumedAlignmentILi128EEEEEEvvEEEEvNT_6ParamsE:
        .type           _ZN7cutlass13device_kernelINS_4gemm6kernel13GemmUniversalIN4cute5tupleIJiiiiEEENS1_10collective13CollectiveMmaINS1_35MainloopSm100TmaUmmaWarpSpecializedILi4ELi2ELi4ENS5_IJNS4_1CILi2EEENSA_ILi1EEESC_EEEEENS5_IJNSA_ILi64EEESF_NSA_ILi32EEEEEENS_6half_tENS5_IJlSC_lEEESI_SJ_NS4_8TiledMMAINS4_8MMA_AtomIJNS4_20SM100_MMA_F16BF16_SSISI_SI_fLi64ELi64ELNS4_4UMMA5MajorE0ELSO_0ELNSN_7ScaleInE0ELSP_0EEEEEENS4_6LayoutINS5_IJSC_SC_SC_EEENS5_IJNSA_ILi0EEESU_SU_EEEEENS5_IJNS4_10UnderscoreESX_SX_EEEEENS4_13SM90_TMA_LOADENS4_14ComposedLayoutINS4_7SwizzleILi2ELi4ELi3EEENS4_18smem_ptr_flag_bitsILi16EEENSS_INS5_IJNSA_ILi8EEESG_EEENS5_IJSG_SC_EEEEEEEvNS4_8identityENS4_23SM90_TMA_LOAD_MULTICASTES1A_vS1B_EENS_8epilogue10collective18CollectiveEpilogueINS1E_23Sm100TmaWarpSpecializedILi3ELi2ELi16ELb1ELb0EEEJSH_NS5_IJNSS_ISF_SC_EENSS_ISG_SC_EEEEESI_SJ_SI_SJ_NS1E_6fusion15FusionCallbacksIS1I_NS1M_17LinearCombinationISI_fSI_fLNS_15FloatRoundStyleE2EEESH_S1L_JEEENS4_5SM1004TMEM4LOAD26SM100_TMEM_LOAD_16dp256b4xES10_S1A_NS4_17SM75_U32x4_LDSM_NENS4_14SM90_TMA_STOREES1A_NS4_17SM90_U32x4_STSM_NENS4_39AutoVectorizingCopyWithAssumedAlignmentILi128EEEEEEvvEEEEvNT_6ParamsE,@function
        .size           _ZN7cutlass13device_kernelINS_4gemm6kernel13GemmUniversalIN4cute5tupleIJiiiiEEENS1_10collective13CollectiveMmaINS1_35MainloopSm100TmaUmmaWarpSpecializedILi4ELi2ELi4ENS5_IJNS4_1CILi2EEENSA_ILi1EEESC_EEEEENS5_IJNSA_ILi64EEESF_NSA_ILi32EEEEEENS_6half_tENS5_IJlSC_lEEESI_SJ_NS4_8TiledMMAINS4_8MMA_AtomIJNS4_20SM100_MMA_F16BF16_SSISI_SI_fLi64ELi64ELNS4_4UMMA5MajorE0ELSO_0ELNSN_7ScaleInE0ELSP_0EEEEEENS4_6LayoutINS5_IJSC_SC_SC_EEENS5_IJNSA_ILi0EEESU_SU_EEEEENS5_IJNS4_10UnderscoreESX_SX_EEEEENS4_13SM90_TMA_LOADENS4_14ComposedLayoutINS4_7SwizzleILi2ELi4ELi3EEENS4_18smem_ptr_flag_bitsILi16EEENSS_INS5_IJNSA_ILi8EEESG_EEENS5_IJSG_SC_EEEEEEEvNS4_8identityENS4_23SM90_TMA_LOAD_MULTICASTES1A_vS1B_EENS_8epilogue10collective18CollectiveEpilogueINS1E_23Sm100TmaWarpSpecializedILi3ELi2ELi16ELb1ELb0EEEJSH_NS5_IJNSS_ISF_SC_EENSS_ISG_SC_EEEEESI_SJ_SI_SJ_NS1E_6fusion15FusionCallbacksIS1I_NS1M_17LinearCombinationISI_fSI_fLNS_15FloatRoundStyleE2EEESH_S1L_JEEENS4_5SM1004TMEM4LOAD26SM100_TMEM_LOAD_16dp256b4xES10_S1A_NS4_17SM75_U32x4_LDSM_NENS4_14SM90_TMA_STOREES1A_NS4_17SM90_U32x4_STSM_NENS4_39AutoVectorizingCopyWithAssumedAlignmentILi128EEEEEEvvEEEEvNT_6ParamsE,(.L_x_161 - _ZN7cutlass13device_kernelINS_4gemm6kernel13GemmUniversalIN4cute5tupleIJiiiiEEENS1_10collective13CollectiveMmaINS1_35MainloopSm100TmaUmmaWarpSpecializedILi4ELi2ELi4ENS5_IJNS4_1CILi2EEENSA_ILi1EEESC_EEEEENS5_IJNSA_ILi64EEESF_NSA_ILi32EEEEEENS_6half_tENS5_IJlSC_lEEESI_SJ_NS4_8TiledMMAINS4_8MMA_AtomIJNS4_20SM100_MMA_F16BF16_SSISI_SI_fLi64ELi64ELNS4_4UMMA5MajorE0ELSO_0ELNSN_7ScaleInE0ELSP_0EEEEEENS4_6LayoutINS5_IJSC_SC_SC_EEENS5_IJNSA_ILi0EEESU_SU_EEEEENS5_IJNS4_10UnderscoreESX_SX_EEEEENS4_13SM90_TMA_LOADENS4_14ComposedLayoutINS4_7SwizzleILi2ELi4ELi3EEENS4_18smem_ptr_flag_bitsILi16EEENSS_INS5_IJNSA_ILi8EEESG_EEENS5_IJSG_SC_EEEEEEEvNS4_8identityENS4_23SM90_TMA_LOAD_MULTICASTES1A_vS1B_EENS_8epilogue10collective18CollectiveEpilogueINS1E_23Sm100TmaWarpSpecializedILi3ELi2ELi16ELb1ELb0EEEJSH_NS5_IJNSS_ISF_SC_EENSS_ISG_SC_EEEEESI_SJ_SI_SJ_NS1E_6fusion15FusionCallbacksIS1I_NS1M_17LinearCombinationISI_fSI_fLNS_15FloatRoundStyleE2EEESH_S1L_JEEENS4_5SM1004TMEM4LOAD26SM100_TMEM_LOAD_16dp256b4xES10_S1A_NS4_17SM75_U32x4_LDSM_NENS4_14SM90_TMA_STOREES1A_NS4_17SM90_U32x4_STSM_NENS4_39AutoVectorizingCopyWithAssumedAlignmentILi128EEEEEEvvEEEEvNT_6ParamsE)
        .other          _ZN7cutlass13device_kernelINS_4gemm6kernel13GemmUniversalIN4cute5tupleIJiiiiEEENS1_10collective13CollectiveMmaINS1_35MainloopSm100TmaUmmaWarpSpecializedILi4ELi2ELi4ENS5_IJNS4_1CILi2EEENSA_ILi1EEESC_EEEEENS5_IJNSA_ILi64EEESF_NSA_ILi32EEEEEENS_6half_tENS5_IJlSC_lEEESI_SJ_NS4_8TiledMMAINS4_8MMA_AtomIJNS4_20SM100_MMA_F16BF16_SSISI_SI_fLi64ELi64ELNS4_4UMMA5MajorE0ELSO_0ELNSN_7ScaleInE0ELSP_0EEEEEENS4_6LayoutINS5_IJSC_SC_SC_EEENS5_IJNSA_ILi0EEESU_SU_EEEEENS5_IJNS4_10UnderscoreESX_SX_EEEEENS4_13SM90_TMA_LOADENS4_14ComposedLayoutINS4_7SwizzleILi2ELi4ELi3EEENS4_18smem_ptr_flag_bitsILi16EEENSS_INS5_IJNSA_ILi8EEESG_EEENS5_IJSG_SC_EEEEEEEvNS4_8identityENS4_23SM90_TMA_LOAD_MULTICASTES1A_vS1B_EENS_8epilogue10collective18CollectiveEpilogueINS1E_23Sm100TmaWarpSpecializedILi3ELi2ELi16ELb1ELb0EEEJSH_NS5_IJNSS_ISF_SC_EENSS_ISG_SC_EEEEESI_SJ_SI_SJ_NS1E_6fusion15FusionCallbacksIS1I_NS1M_17LinearCombinationISI_fSI_fLNS_15FloatRoundStyleE2EEESH_S1L_JEEENS4_5SM1004TMEM4LOAD26SM100_TMEM_LOAD_16dp256b4xES10_S1A_NS4_17SM75_U32x4_LDSM_NENS4_14SM90_TMA_STOREES1A_NS4_17SM90_U32x4_STSM_NENS4_39AutoVectorizingCopyWithAssumedAlignmentILi128EEEEEEvvEEEEvNT_6ParamsE,@"STO_CUDA_ENTRY STV_DEFAULT"
_ZN7cutlass13device_kernelINS_4gemm6kernel13GemmUniversalIN4cute5tupleIJiiiiEEENS1_10collective13CollectiveMmaINS1_35MainloopSm100TmaUmmaWarpSpecializedILi4ELi2ELi4ENS5_IJNS4_1CILi2EEENSA_ILi1EEESC_EEEEENS5_IJNSA_ILi64EEESF_NSA_ILi32EEEEEENS_6half_tENS5_IJlSC_lEEESI_SJ_NS4_8TiledMMAINS4_8MMA_AtomIJNS4_20SM100_MMA_F16BF16_SSISI_SI_fLi64ELi64ELNS4_4UMMA5MajorE0ELSO_0ELNSN_7ScaleInE0ELSP_0EEEEEENS4_6LayoutINS5_IJSC_SC_SC_EEENS5_IJNSA_ILi0EEESU_SU_EEEEENS5_IJNS4_10UnderscoreESX_SX_EEEEENS4_13SM90_TMA_LOADENS4_14ComposedLayoutINS4_7SwizzleILi2ELi4ELi3EEENS4_18smem_ptr_flag_bitsILi16EEENSS_INS5_IJNSA_ILi8EEESG_EEENS5_IJSG_SC_EEEEEEEvNS4_8identityENS4_23SM90_TMA_LOAD_MULTICASTES1A_vS1B_EENS_8epilogue10collective18CollectiveEpilogueINS1E_23Sm100TmaWarpSpecializedILi3ELi2ELi16ELb1ELb0EEEJSH_NS5_IJNSS_ISF_SC_EENSS_ISG_SC_EEEEESI_SJ_SI_SJ_NS1E_6fusion15FusionCallbacksIS1I_NS1M_17LinearCombinationISI_fSI_fLNS_15FloatRoundStyleE2EEESH_S1L_JEEENS4_5SM1004TMEM4LOAD26SM100_TMEM_LOAD_16dp256b4xES10_S1A_NS4_17SM75_U32x4_LDSM_NENS4_14SM90_TMA_STOREES1A_NS4_17SM90_U32x4_STSM_NENS4_39AutoVectorizingCopyWithAssumedAlignmentILi128EEEEEEvvEEEEvNT_6ParamsE:
[----:B------:R-:W1:Y:S01]  /*0000*/  LDC R1, c[0x0][0x37c] ;  /* 0x0000df00ff017b82 */ /* 0x000e620000000800 */
[----:B------:R-:W2:Y:S01]  /*0010*/  S2R R55, SR_TID.X ;  /* 0x0000000000377919 */ /* 0x000ea20000002100 */
[----:B------:R-:W3:Y:S01]  /*0020*/  LDCU.64 UR8, c[0x0][0x890] ;  /* 0x00011200ff0877ac */ /* 0x000ee20008000a00 */
[----:B------:R-:W-:Y:S02]  /*0030*/  PRMT R45, RZ, 0x7610, R45 ;  /* 0x00007610ff2d7816 */ /* 0x000fe4000000002d */
[----:B------:R-:W-:Y:S01]  /*0040*/  ELECT P3, URZ, PT ;  /* 0x0000000000ff782f */ /* 0x000fe20003860000 */
[----:B---3--:R-:W-:-:S04]  /*0050*/  UISETP.NE.U32.AND UP0, UPT, UR8, URZ, UPT ;  /* 0x000000ff0800728c */ /* 0x008fc8000bf05070 */
[----:B------:R-:W-:Y:S01]  /*0060*/  UISETP.NE.AND.EX UP0, UPT, UR9, URZ, UPT, UP0 ;  /* 0x000000ff0900728c */ /* 0x000fe2000bf05300 */
[----:B--2---:R-:W-:-:S05]  /*0070*/  SHF.R.U32.HI R46, RZ, 0x5, R55 ;  /* 0x00000005ff2e7819 */ /* 0x004fca0000011637 */
[----:B------:R-:W2:Y:S02]  /*0080*/  SHFL.IDX PT, R0, R46, RZ, 0x1f ;  /* 0x00001fff2e007589 */ /* 0x000ea400000e0000 */
[----:B--2---:R-:W-:Y:S01]  /*0090*/  R2UR UR18, R0 ;  /* 0x00000000001272ca */ /* 0x004fe200000e0000 */
[----:B-1----:R-:W-:-:S14]  /*00a0*/  BRA.U UP0, `(.L_x_0) ;  /* 0x0000000100307547 */ /* 0x002fdc000b800000 */
[----:B------:R-:W1:Y:S02]  /*00b0*/  LDCU.64 UR4, c[0x0][0x888] ;  /* 0x00011100ff0477ac */ /* 0x000e640008000a00 */
[----:B-1----:R-:W-:-:S04]  /*00c0*/  UISETP.NE.U32.AND UP0, UPT, UR4, URZ, UPT ;  /* 0x000000ff0400728c */ /* 0x002fc8000bf05070 */
[----:B------:R-:W-:-:S09]  /*00d0*/  UISETP.NE.AND.EX UP0, UPT, UR5, URZ, UPT, UP0 ;  /* 0x000000ff0500728c */ /* 0x000fd2000bf05300 */
[----:B------:R-:W-:Y:S05]  /*00e0*/  BRA.U !UP0, `(.L_x_1) ;  /* 0x0000000108147547 */ /* 0x000fea000b800000 */
[----:B------:R-:W1:Y:S01]  /*00f0*/  LDC.64 R26, c[0x0][0x888] ;  /* 0x00022200ff1a7b82 */ /* 0x000e620000000a00 */
[----:B------:R-:W1:Y:S02]  /*0100*/  LDCU.64 UR4, c[0x0][0x358] ;  /* 0x00006b00ff0477ac */ /* 0x000e640008000a00 */
[----:B-1----:R1:W5:Y:S01]  /*0110*/  LDG.E R26, desc[UR4][R26.64] ;  /* 0x000000041a1a7981 */ /* 0x002362000c1e1900 */
[----:B------:R-:W-:Y:S01]  /*0120*/  HFMA2 R45, -RZ, RZ, 0, 5.9604644775390625e-08 ;  /* 0x00000001ff2d7431 */ /* 0x000fe200000001ff */
[----:B------:R-:W-:Y:S05]  /*0130*/  BRA `(.L_x_0) ;  /* 0x00000000000c7947 */ /* 0x000fea0003800000 */
.L_x_1:
[----:B------:R-:W1:Y:S01]  /*0140*/  LDCU UR4, c[0x0][0x880] ;  /* 0x00011000ff0477ac */ /* 0x000e620008000800 */
[----:B------:R-:W-:Y:S01]  /*0150*/  HFMA2 R45, -RZ, RZ, 0, 5.9604644775390625e-08 ;  /* 0x00000001ff2d7431 */ /* 0x000fe200000001ff */
[----:B-1----:R-:W-:-:S07]  /*0160*/  MOV R26, UR4 ;  /* 0x00000004001a7c02 */ /* 0x002fce0008000f00 */
.L_x_0:
[----:B------:R-:W2:Y:S02]  /*0170*/  LDCU.64 UR4, c[0x0][0x8b0] ;  /* 0x00011600ff0477ac */ /* 0x000ea40008000a00 */
[----:B--2---:R-:W-:-:S04]  /*0180*/  UISETP.NE.U32.AND UP0, UPT, UR4, URZ, UPT ;  /* 0x000000ff0400728c */ /* 0x004fc8000bf05070 */
[----:B------:R-:W-:-:S09]  /*0190*/  UISETP.NE.AND.EX UP0, UPT, UR5, URZ, UPT, UP0 ;  /* 0x000000ff0500728c */ /* 0x000fd2000bf05300 */
[----:B------:R-:W-:Y:S05]  /*01a0*/  BRA.U UP0, `(.L_x_2) ;  /* 0x0000000100287547 */ /* 0x000fea000b800000 */
[----:B------:R-:W2:Y:S02]  /*01b0*/  LDCU.64 UR4, c[0x0][0x8a8] ;  /* 0x00011500ff0477ac */ /* 0x000ea40008000a00 */
[----:B--2---:R-:W-:-:S04]  /*01c0*/  UISETP.NE.U32.AND UP0, UPT, UR4, URZ, UPT ;  /* 0x000000ff0400728c */ /* 0x004fc8000bf05070 */
[----:B------:R-:W-:-:S09]  /*01d0*/  UISETP.NE.AND.EX UP0, UPT, UR5, URZ, UPT, UP0 ;  /* 0x000000ff0500728c */ /* 0x000fd2000bf05300 */
[----:B------:R-:W-:Y:S05]  /*01e0*/  BRA.U !UP0, `(.L_x_3) ;  /* 0x0000000108107547 */ /* 0x000fea000b800000 */
[----:B------:R-:W2:Y:S01]  /*01f0*/  LDC.64 R24, c[0x0][0x8a8] ;  /* 0x00022a00ff187b82 */ /* 0x000ea20000000a00 */
[----:B------:R-:W2:Y:S02]  /*0200*/  LDCU.64 UR4, c[0x0][0x358] ;  /* 0x00006b00ff0477ac */ /* 0x000ea40008000a00 */
[----:B--2---:R2:W5:Y:S01]  /*0210*/  LDG.E R24, desc[UR4][R24.64] ;  /* 0x0000000418187981 */ /* 0x004562000c1e1900 */
[----:B------:R-:W-:Y:S05]  /*0220*/  BRA `(.L_x_2) ;  /* 0x0000000000087947 */ /* 0x000fea0003800000 */
.L_x_3:
[----:B------:R-:W2:Y:S02]  /*0230*/  LDCU UR4, c[0x0][0x8a0] ;  /* 0x00011400ff0477ac */ /* 0x000ea40008000800 */
[----:B--2---:R-:W-:Y:S02]  /*0240*/  MOV R24, UR4 ;  /* 0x0000000400187c02 */ /* 0x004fe40008000f00 */
.L_x_2:
[----:B------:R-:W-:Y:S01]  /*0250*/  IMAD.U32 R0, RZ, RZ, UR18 ;  /* 0x00000012ff007e24 */ /* 0x000fe2000f8e00ff */
[----:B------:R-:W-:Y:S04]  /*0260*/  BSSY.RECONVERGENT B0, `(.L_x_4) ;  /* 0x000000c000007945 */ /* 0x000fe80003800200 */
[C---:B------:R-:W-:Y:S02]  /*0270*/  ISETP.NE.OR P1, PT, R0.reuse, 0x1, !P3 ;  /* 0x000000010000780c */ /* 0x040fe40005f25670 */
[----:B------:R-:W-:-:S11]  /*0280*/  ISETP.NE.OR P0, PT, R0, 0x3, !P3 ;  /* 0x000000030000780c */ /* 0x000fd60005f05670 */
[----:B------:R-:W-:Y:S05]  /*0290*/  @P1 BRA `(.L_x_5) ;  /* 0x0000000000201947 */ /* 0x000fea0003800000 */
[----:B------:R-:W3:Y:S02]  /*02a0*/  LDCU.64 UR4, c[0x0][0x348] ;  /* 0x00006900ff0477ac */ /* 0x000ee40008000a00 */
[----:B---3--:R-:W-:Y:S02]  /*02b0*/  UIADD3 UR6, UP1, UPT, UR4, 0x80, URZ ;  /* 0x0000008004067890 */ /* 0x008fe4000ff3e0ff */
[----:B------:R-:W-:Y:S02]  /*02c0*/  UIADD3 UR4, UP0, UPT, UR4, 0x180, URZ ;  /* 0x0000018004047890 */ /* 0x000fe4000ff1e0ff */
[----:B------:R-:W-:Y:S02]  /*02d0*/  UIADD3.X UR7, UPT, UPT, URZ, UR5, URZ, UP1, !UPT ;  /* 0x00000005ff077290 */ /* 0x000fe40008ffe4ff */
[----:B------:R-:W-:-:S07]  /*02e0*/  UIADD3.X UR5, UPT, UPT, URZ, UR5, URZ, UP0, !UPT ;  /* 0x00000005ff057290 */ /* 0x000fce00087fe4ff */
[----:B------:R3:W-:Y:S02]  /*02f0*/  UTMACCTL.PF [UR6] ;  /* 0x00000000060079b9 */ /* 0x0007e40008040000 */
[----:B------:R3:W-:Y:S02]  /*0300*/  UTMACCTL.PF [UR4] ;  /* 0x00000000040079b9 */ /* 0x0007e40008040000 */
[----:B---3--:R-:W-:Y:S01]  /*0310*/  NOP ;  /* 0x0000000000007918 */ /* 0x008fe20000000000 */
.L_x_5:
[----:B------:R-:W-:Y:S05]  /*0320*/  BSYNC.RECONVERGENT B0 ;  /* 0x0000000000007941 */ /* 0x000fea0003800200 */
.L_x_4:
[----:B------:R-:W-:Y:S04]  /*0330*/  BSSY.RECONVERGENT B0, `(.L_x_6) ;  /* 0x000000a000007945 */ /* 0x000fe80003800200 */
        /* <DEDUP_REMOVED lines=9> */
.L_x_7:
[----:B------:R-:W-:Y:S05]  /*03d0*/  BSYNC.RECONVERGENT B0 ;  /* 0x0000000000007941 */ /* 0x000fea0003800200 */
.L_x_6:
[----:B------:R-:W3:Y:S01]  /*03e0*/  LDCU.64 UR4, c[0x0][0x888] ;  /* 0x00011100ff0477ac */ /* 0x000ee20008000a00 */
[----:B------:R-:W-:Y:S02]  /*03f0*/  UISETP.EQ.U32.AND UP2, UPT, UR8, URZ, UPT ;  /* 0x000000ff0800728c */ /* 0x000fe4000bf42070 */
[----:B------:R-:W-:Y:S02]  /*0400*/  UPLOP3.LUT UP3, UPT, UPT, UPT, UPT, 0x80, 0x8 ;  /* 0x000000000008789c */ /* 0x000fe40003f6f070 */
[----:B---3--:R-:W-:-:S04]  /*0410*/  UISETP.NE.U32.AND UP0, UPT, UR4, URZ, UPT ;  /* 0x000000ff0400728c */ /* 0x008fc8000bf05070 */
[----:B------:R-:W-:-:S04]  /*0420*/  UISETP.NE.AND.EX UP1, UPT, UR5, URZ, UPT, UP0 ;  /* 0x000000ff0500728c */ /* 0x000fc8000bf25300 */
[----:B------:R-:W-:-:S04]  /*0430*/  UISETP.EQ.OR.EX UP4, UPT, UR9, URZ, !UP1, UP2 ;  /* 0x000000ff0900728c */ /* 0x000fc8000cf82720 */
[----:B------:R-:W-:-:S06]  /*0440*/  UP2UR UR4, UPR, URZ, 0x10 ;  /* 0x00000010ff047883 */ /* 0x000fcc0008000000 */
[----:B------:R-:W-:Y:S01]  /*0450*/  MOV R49, UR4 ;  /* 0x0000000400317c02 */ /* 0x000fe20008000f00 */
[----:B------:R-:W-:Y:S06]  /*0460*/  BRA.U !UP4, `(.L_x_8) ;  /* 0x000000010c207547 */ /* 0x000fec000b800000 */
[----:B------:R-:W-:Y:S01]  /*0470*/  UISETP.NE.U32.AND UP2, UPT, UR8, URZ, UPT ;  /* 0x000000ff0800728c */ /* 0x000fe2000bf45070 */
[----:B-----5:R-:W-:Y:S01]  /*0480*/  FSETP.NEU.AND P0, PT, R26, RZ, PT ;  /* 0x000000ff1a00720b */ /* 0x020fe20003f0d000 */
[----:B------:R-:W-:Y:S02]  /*0490*/  USEL UR4, URZ, 0xffffffff, UP1 ;  /* 0xffffffffff047887 */ /* 0x000fe40008800000 */
[----:B------:R-:W-:-:S10]  /*04a0*/  UISETP.NE.AND.EX UP2, UPT, UR9, URZ, UPT, UP2 ;  /* 0x000000ff0900728c */ /* 0x000fd4000bf45320 */
[----:B------:R-:W-:Y:S01]  /*04b0*/  VOTEU.ANY UP0, P0 ;  /* 0x0000000000ff7886 */ /* 0x000fe20000000100 */
[----:B------:R-:W-:-:S04]  /*04c0*/  @!UP2 USEL UR4, URZ, 0xffffffff, UP0 ;  /* 0xffffffffff04a887 */ /* 0x000fc80008000000 */
[----:B------:R-:W-:-:S04]  /*04d0*/  ULOP3.LUT UR4, UR4, 0x1, URZ, 0xc0, !UPT ;  /* 0x0000000104047892 */ /* 0x000fc8000f8ec0ff */
[----:B------:R-:W-:-:S11]  /*04e0*/  UISETP.NE.U32.AND UP3, UPT, UR4, 0x1, UPT ;  /* 0x000000010400788c */ /* 0x000fd6000bf65070 */
.L_x_8:
[----:B------:R-:W3:Y:S01]  /*04f0*/  SHFL.IDX PT, R2, R46, RZ, 0x1f ;  /* 0x00001fff2e027589 */ /* 0x000ee200000e0000 */
[----:B------:R-:W-:Y:S01]  /*0500*/  UISETP.NE.AND UP5, UPT, UR18, 0x2, UPT ;  /* 0x000000021200788c */ /* 0x000fe2000bfa5270 */
[----:B---3--:R-:W-:-:S13]  /*0510*/  ISETP.NE.AND P0, PT, R2, RZ, PT ;  /* 0x000000ff0200720c */ /* 0x008fda0003f05270 */
[----:B------:R-:W-:Y:S05]  /*0520*/  @P0 BRA `(.L_x_9) ;  /* 0x0000000000580947 */ /* 0x000fea0003800000 */
[----:B------:R-:W3:Y:S01]  /*0530*/  S2UR UR4, SR_CgaCtaId ;  /* 0x00000000000479c3 */ /* 0x000ee20000008800 */
[----:B------:R-:W-:Y:S01]  /*0540*/  UMOV UR5, 0x400 ;  /* 0x0000040000057882 */ /* 0x000fe20000000000 */
[----:B------:R-:W-:Y:S01]  /*0550*/  UMOV UR8, 0x1 ;  /* 0x0000000100087882 */ /* 0x000fe20000000000 */
[----:B------:R-:W-:Y:S01]  /*0560*/  UMOV UR6, 0x2 ;  /* 0x0000000200067882 */ /* 0x000fe20000000000 */
[----:B------:R-:W-:-:S04]  /*0570*/  UIADD3 UR8, UPT, UPT, -UR8, 0x100000, URZ ;  /* 0x0010000008087890 */ /* 0x000fc8000fffe1ff */
[----:B------:R-:W-:Y:S02]  /*0580*/  USHF.L.U32 UR9, UR8, 0xb, URZ ;  /* 0x0000000b08097899 */ /* 0x000fe400080006ff */
[----:B------:R-:W-:Y:S02]  /*0590*/  USHF.L.U32 UR8, UR8, 0x1, URZ ;  /* 0x0000000108087899 */ /* 0x000fe400080006ff */
[----:B------:R-:W-:-:S04]  /*05a0*/  UIADD3 UR6, UPT, UPT, -UR6, 0x100000, URZ ;  /* 0x0010000006067890 */ /* 0x000fc8000fffe1ff */
[----:B------:R-:W-:Y:S02]  /*05b0*/  USHF.L.U32 UR7, UR6, 0xb, URZ ;  /* 0x0000000b06077899 */ /* 0x000fe400080006ff */
[----:B------:R-:W-:Y:S01]  /*05c0*/  USHF.L.U32 UR6, UR6, 0x1, URZ ;  /* 0x0000000106067899 */ /* 0x000fe200080006ff */
[----:B------:R-:W-:Y:S01]  /*05d0*/  ELECT P0, URZ, PT ;  /* 0x0000000000ff782f */ /* 0x000fe20003800000 */
[----:B---3--:R-:W-:Y:S01]  /*05e0*/  ULEA UR4, UR4, UR5, 0x18 ;  /* 0x0000000504047291 */ /* 0x008fe2000f8ec0ff */
[----:B------:R-:W3:Y:S11]  /*05f0*/  FENCE.VIEW.ASYNC.S ;  /* 0x00000000000073c6 */ /* 0x000ef60000000000 */
[----:B---3--:R3:W4:Y:S01]  /*0600*/  SYNCS.EXCH.64 URZ, [UR4], UR8 ;  /* 0x0000000804ff75b2 */ /* 0x0087220008000100 */
[----:B------:R3:W1:Y:S01]  /*0610*/  SYNCS.EXCH.64 URZ, [UR4+0x20], UR6 ;  /* 0x0000200604ff75b2 */ /* 0x0006620008000100 */
[----:B------:R3:W1:Y:S01]  /*0620*/  SYNCS.EXCH.64 URZ, [UR4+0x8], UR8 ;  /* 0x0000080804ff75b2 */ /* 0x0006620008000100 */
[----:B------:R3:W1:Y:S01]  /*0630*/  SYNCS.EXCH.64 URZ, [UR4+0x28], UR6 ;  /* 0x0000280604ff75b2 */ /* 0x0006620008000100 */
[----:B------:R3:W1:Y:S01]  /*0640*/  SYNCS.EXCH.64 URZ, [UR4+0x10], UR8 ;  /* 0x0000100804ff75b2 */ /* 0x0006620008000100 */
[----:B------:R3:W1:Y:S01]  /*0650*/  SYNCS.EXCH.64 URZ, [UR4+0x30], UR6 ;  /* 0x0000300604ff75b2 */ /* 0x0006620008000100 */
[----:B------:R3:W1:Y:S01]  /*0660*/  SYNCS.EXCH.64 URZ, [UR4+0x18], UR8 ;  /* 0x0000180804ff75b2 */ /* 0x0006620008000100 */
[----:B------:R3:W1:Y:S01]  /*0670*/  SYNCS.EXCH.64 URZ, [UR4+0x38], UR6 ;  /* 0x0000380604ff75b2 */ /* 0x0006620008000100 */
[----:B------:R-:W-:Y:S01]  /*0680*/  NOP ;  /* 0x0000000000007918 */ /* 0x000fe20000000000 */
.L_x_9:
[----:B------:R-:W2:Y:S01]  /*0690*/  SHFL.IDX PT, R2, R46, RZ, 0x1f ;  /* 0x00001fff2e027589 */ /* 0x000ea200000e0000 */
[----:B------:R-:W-:Y:S01]  /*06a0*/  NOP ;  /* 0x0000000000007918 */ /* 0x000fe20000000000 */
[----:B--2---:R-:W-:-:S13]  /*06b0*/  ISETP.NE.AND P0, PT, R2, 0x1, PT ;  /* 0x000000010200780c */ /* 0x004fda0003f05270 */
[----:B------:R-:W-:Y:S05]  /*06c0*/  @P0 BRA `(.L_x_10) ;  /* 0x0000000000500947 */ /* 0x000fea0003800000 */
[----:B---3--:R-:W2:Y:S01]  /*06d0*/  S2UR UR4, SR_CgaCtaId ;  /* 0x00000000000479c3 */ /* 0x008ea20000008800 */
        /* <DEDUP_REMOVED lines=10> */
[----:B--2---:R-:W-:Y:S01]  /*0780*/  ULEA UR4, UR4, UR5, 0x18 ;  /* 0x0000000504047291 */ /* 0x004fe2000f8ec0ff */
[----:B------:R-:W2:Y:S11]  /*0790*/  FENCE.VIEW.ASYNC.S ;  /* 0x00000000000073c6 */ /* 0x000eb60000000000 */
[----:B--2---:R2:W3:Y:S01]  /*07a0*/  SYNCS.EXCH.64 URZ, [UR4+0x40], UR8 ;  /* 0x0000400804ff75b2 */ /* 0x0044e20008000100 */
[----:B------:R2:W1:Y:S01]  /*07b0*/  SYNCS.EXCH.64 URZ, [UR4+0x58], UR6 ;  /* 0x0000580604ff75b2 */ /* 0x0004620008000100 */
[----:B------:R2:W1:Y:S01]  /*07c0*/  SYNCS.EXCH.64 URZ, [UR4+0x48], UR8 ;  /* 0x0000480804ff75b2 */ /* 0x0004620008000100 */
[----:B------:R2:W1:Y:S01]  /*07d0*/  SYNCS.EXCH.64 URZ, [UR4+0x60], UR6 ;  /* 0x0000600604ff75b2 */ /* 0x0004620008000100 */
[----:B------:R2:W1:Y:S01]  /*07e0*/  SYNCS.EXCH.64 URZ, [UR4+0x50], UR8 ;  /* 0x0000500804ff75b2 */ /* 0x0004620008000100 */
[----:B------:R2:W1:Y:S01]  /*07f0*/  SYNCS.EXCH.64 URZ, [UR4+0x68], UR6 ;  /* 0x0000680604ff75b2 */ /* 0x0004620008000100 */
[----:B------:R-:W-:Y:S01]  /*0800*/  NOP ;  /* 0x0000000000007918 */ /* 0x000fe20000000000 */
.L_x_10:
[----:B------:R-:W4:Y:S01]  /*0810*/  SHFL.IDX PT, R2, R46, RZ, 0x1f ;  /* 0x00001fff2e027589 */ /* 0x000f2200000e0000 */
[----:B------:R-:W-:Y:S01]  /*0820*/  NOP ;  /* 0x0000000000007918 */ /* 0x000fe20000000000 */
[----:B----4-:R-:W-:-:S13]  /*0830*/  ISETP.NE.AND P0, PT, R2, 0x3, PT ;  /* 0x000000030200780c */ /* 0x010fda0003f05270 */
[----:B------:R-:W-:Y:S05]  /*0840*/  @P0 BRA `(.L_x_11) ;  /* 0x0000000000300947 */ /* 0x000fea0003800000 */
[----:B--23--:R-:W2:Y:S01]  /*0850*/  S2UR UR4, SR_CgaCtaId ;  /* 0x00000000000479c3 */ /* 0x00cea20000008800 */
[----:B------:R-:W-:Y:S01]  /*0860*/  UMOV UR6, 0x400 ;  /* 0x0000040000067882 */ /* 0x000fe20000000000 */
[----:B------:R-:W-:Y:S01]  /*0870*/  UMOV UR5, 0x20 ;  /* 0x0000002000057882 */ /* 0x000fe20000000000 */
[----:B------:R-:W-:Y:S01]  /*0880*/  ELECT P0, URZ, PT ;  /* 0x0000000000ff782f */ /* 0x000fe20003800000 */
[----:B--2---:R-:W-:Y:S02]  /*0890*/  ULEA UR6, UR4, UR6, 0x18 ;  /* 0x0000000604067291 */ /* 0x004fe4000f8ec0ff */
[----:B------:R-:W-:-:S04]  /*08a0*/  UIADD3 UR4, UPT, UPT, -UR5, 0x100000, URZ ;  /* 0x0010000005047890 */ /* 0x000fc8000fffe1ff */
[----:B------:R-:W-:Y:S02]  /*08b0*/  USHF.L.U32 UR5, UR4, 0xb, URZ ;  /* 0x0000000b04057899 */ /* 0x000fe400080006ff */
[----:B------:R-:W-:Y:S01]  /*08c0*/  USHF.L.U32 UR4, UR4, 0x1, URZ ;  /* 0x0000000104047899 */ /* 0x000fe200080006ff */
[----:B------:R-:W2:Y:S11]  /*08d0*/  FENCE.VIEW.ASYNC.S ;  /* 0x00000000000073c6 */ /* 0x000eb60000000000 */
[----:B--2---:R4:W2:Y:S01]  /*08e0*/  SYNCS.EXCH.64 URZ, [UR6+0x70], UR4 ;  /* 0x0000700406ff75b2 */ /* 0x0048a20008000100 */
[----:B------:R4:W3:Y:S02]  /*08f0*/  SYNCS.EXCH.64 URZ, [UR6+0x78], UR4 ;  /* 0x0000780406ff75b2 */ /* 0x0008e40008000100 */
[----:B----4-:R-:W-:Y:S01]  /*0900*/  NOP ;  /* 0x0000000000007918 */ /* 0x010fe20000000000 */
.L_x_11:
[----:B------:R-:W4:Y:S01]  /*0910*/  SHFL.IDX PT, R2, R46, RZ, 0x1f ;  /* 0x00001fff2e027589 */ /* 0x000f2200000e0000 */
[----:B------:R-:W-:Y:S01]  /*0920*/  NOP ;  /* 0x0000000000007918 */ /* 0x000fe20000000000 */
[----:B----4-:R-:W-:-:S13]  /*0930*/  ISETP.NE.AND P0, PT, R2, 0x4, PT ;  /* 0x000000040200780c */ /* 0x010fda0003f05270 */
[----:B------:R-:W-:Y:S05]  /*0940*/  @P0 BRA `(.L_x_12) ;  /* 0x00000000004c0947 */ /* 0x000fea0003800000 */
[----:B--23--:R-:W2:Y:S01]  /*0950*/  S2UR UR6, SR_CgaCtaId ;  /* 0x00000000000679c3 */ /* 0x00cea20000008800 */
[----:B------:R-:W-:Y:S01]  /*0960*/  UMOV UR4, 0x1e0 ;  /* 0x000001e000047882 */ /* 0x000fe20000000000 */
[----:B------:R-:W-:Y:S01]  /*0970*/  UMOV UR5, 0x400 ;  /* 0x0000040000057882 */ /* 0x000fe20000000000 */
[----:B------:R-:W-:Y:S01]  /*0980*/  USEL UR4, UR4, 0x1a0, UP3 ;  /* 0x000001a004047887 */ /* 0x000fe20009800000 */
[----:B------:R-:W-:Y:S01]  /*0990*/  UMOV UR8, 0x1 ;  /* 0x0000000100087882 */ /* 0x000fe20000000000 */
[----:B------:R-:W-:Y:S01]  /*09a0*/  ELECT P0, URZ, PT ;  /* 0x0000000000ff782f */ /* 0x000fe20003800000 */
[----:B------:R-:W-:-:S04]  /*09b0*/  UIADD3 UR8, UPT, UPT, -UR8, 0x100000, URZ ;  /* 0x0010000008087890 */ /* 0x000fc8000fffe1ff */
[----:B------:R-:W-:Y:S02]  /*09c0*/  USHF.L.U32 UR9, UR8, 0xb, URZ ;  /* 0x0000000b08097899 */ /* 0x000fe400080006ff */
[----:B------:R-:W-:Y:S02]  /*09d0*/  USHF.L.U32 UR8, UR8, 0x1, URZ ;  /* 0x0000000108087899 */ /* 0x000fe400080006ff */
[----:B--2---:R-:W-:Y:S02]  /*09e0*/  ULEA UR6, UR6, UR5, 0x18 ;  /* 0x0000000506067291 */ /* 0x004fe4000f8ec0ff */
[----:B------:R-:W-:-:S04]  /*09f0*/  UIADD3 UR4, UPT, UPT, -UR4, 0x100000, URZ ;  /* 0x0010000004047890 */ /* 0x000fc8000fffe1ff */
[----:B------:R-:W-:Y:S02]  /*0a00*/  USHF.L.U32 UR5, UR4, 0xb, URZ ;  /* 0x0000000b04057899 */ /* 0x000fe400080006ff */
[----:B------:R-:W-:Y:S01]  /*0a10*/  USHF.L.U32 UR4, UR4, 0x1, URZ ;  /* 0x0000000104047899 */ /* 0x000fe200080006ff */
[----:B------:R-:W2:Y:S03]  /*0a20*/  FENCE.VIEW.ASYNC.S ;  /* 0x00000000000073c6 */ /* 0x000ea60000000000 */
[----:B--2---:R4:W2:Y:S08]  /*0a30*/  SYNCS.EXCH.64 URZ, [UR6+0x80], UR8 ;  /* 0x0000800806ff75b2 */ /* 0x0048b00008000100 */
[----:B------:R4:W3:Y:S01]  /*0a40*/  SYNCS.EXCH.64 URZ, [UR6+0x90], UR4 ;  /* 0x0000900406ff75b2 */ /* 0x0008e20008000100 */
[----:B------:R4:W1:Y:S01]  /*0a50*/  SYNCS.EXCH.64 URZ, [UR6+0x88], UR8 ;  /* 0x0000880806ff75b2 */ /* 0x0008620008000100 */
[----:B------:R4:W1:Y:S02]  /*0a60*/  SYNCS.EXCH.64 URZ, [UR6+0x98], UR4 ;  /* 0x0000980406ff75b2 */ /* 0x0008640008000100 */
[----:B----4-:R-:W-:Y:S01]  /*0a70*/  NOP ;  /* 0x0000000000007918 */ /* 0x010fe20000000000 */
.L_x_12:
[----:B------:R-:W4:Y:S01]  /*0a80*/  SHFL.IDX PT, R2, R46, RZ, 0x1f ;  /* 0x00001fff2e027589 */ /* 0x000f2200000e0000 */
[----:B------:R-:W-:Y:S01]  /*0a90*/  NOP ;  /* 0x0000000000007918 */ /* 0x000fe20000000000 */
[----:B----4-:R-:W-:-:S13]  /*0aa0*/  ISETP.NE.AND P0, PT, R2, 0x5, PT ;  /* 0x000000050200780c */ /* 0x010fda0003f05270 */
[----:B------:R-:W-:Y:S05]  /*0ab0*/  @P0 BRA `(.L_x_13) ;  /* 0x0000000000580947 */ /* 0x000fea0003800000 */
[----:B--23--:R-:W2:Y:S01]  /*0ac0*/  S2UR UR4, SR_CgaCtaId ;  /* 0x00000000000479c3 */ /* 0x00cea20000008800 */
        /* <DEDUP_REMOVED lines=12> */
[----:B--2---:R4:W2:Y:S01]  /*0b90*/  SYNCS.EXCH.64 URZ, [UR4+0xa0], UR8 ;  /* 0x0000a00804ff75b2 */ /* 0x0048a20008000100 */
[----:B------:R4:W3:Y:S01]  /*0ba0*/  SYNCS.EXCH.64 URZ, [UR4+0xc0], UR6 ;  /* 0x0000c00604ff75b2 */ /* 0x0008e20008000100 */
[----:B------:R4:W1:Y:S01]  /*0bb0*/  SYNCS.EXCH.64 URZ, [UR4+0xa8], UR8 ;  /* 0x0000a80804ff75b2 */ /* 0x0008620008000100 */
[----:B------:R4:W1:Y:S01]  /*0bc0*/  SYNCS.EXCH.64 URZ, [UR4+0xc8], UR6 ;  /* 0x0000c80604ff75b2 */ /* 0x0008620008000100 */
[----:B------:R4:W1:Y:S01]  /*0bd0*/  SYNCS.EXCH.64 URZ, [UR4+0xb0], UR8 ;  /* 0x0000b00804ff75b2 */ /* 0x0008620008000100 */
[----:B------:R4:W1:Y:S01]  /*0be0*/  SYNCS.EXCH.64 URZ, [UR4+0xd0], UR6 ;  /* 0x0000d00604ff75b2 */ /* 0x0008620008000100 */
[----:B------:R4:W1:Y:S01]  /*0bf0*/  SYNCS.EXCH.64 URZ, [UR4+0xb8], UR8 ;  /* 0x0000b80804ff75b2 */ /* 0x0008620008000100 */
[----:B------:R4:W1:Y:S02]  /*0c00*/  SYNCS.EXCH.64 URZ, [UR4+0xd8], UR6 ;  /* 0x0000d80604ff75b2 */ /* 0x0008640008000100 */
[----:B----4-:R-:W-:Y:S01]  /*0c10*/  NOP ;  /* 0x0000000000007918 */ /* 0x010fe20000000000 */
.L_x_13:
[----:B------:R-:W4:Y:S01]  /*0c20*/  SHFL.IDX PT, R2, R46, RZ, 0x1f ;  /* 0x00001fff2e027589 */ /* 0x000f2200000e0000 */
[----:B------:R-:W1:Y:S01]  /*0c30*/  S2UR UR54, SR_CgaCtaId ;  /* 0x00000000003679c3 */ /* 0x000e620000008800 */
[----:B------:R-:W-:Y:S01]  /*0c40*/  NOP ;  /* 0x0000000000007918 */ /* 0x000fe20000000000 */
[----:B----4-:R-:W-:-:S13]  /*0c50*/  ISETP.NE.AND P0, PT, R2, 0x3, PT ;  /* 0x000000030200780c */ /* 0x010fda0003f05270 */
[----:B-1----:R-:W-:Y:S05]  /*0c60*/  @P0 BRA `(.L_x_14) ;  /* 0x0000000000340947 */ /* 0x002fea0003800000 */
[----:B--23--:R-:W-:Y:S01]  /*0c70*/  UMOV UR4, 0x400 ;  /* 0x0000040000047882 */ /* 0x00cfe20000000000 */
[----:B------:R-:W-:Y:S01]  /*0c80*/  UMOV UR6, 0x20 ;  /* 0x0000002000067882 */ /* 0x000fe20000000000 */
[----:B------:R-:W-:Y:S02]  /*0c90*/  ULEA UR4, UR54, UR4, 0x18 ;  /* 0x0000000436047291 */ /* 0x000fe4000f8ec0ff */
[----:B------:R-:W-:-:S04]  /*0ca0*/  UIADD3 UR6, UPT, UPT, -UR6, 0x100000, URZ ;  /* 0x0010000006067890 */ /* 0x000fc8000fffe1ff */
[----:B------:R-:W-:Y:S02]  /*0cb0*/  USHF.L.U32 UR7, UR6, 0xb, URZ ;  /* 0x0000000b06077899 */ /* 0x000fe400080006ff */
[----:B------:R-:W-:Y:S01]  /*0cc0*/  USHF.L.U32 UR6, UR6, 0x1, URZ ;  /* 0x0000000106067899 */ /* 0x000fe200080006ff */
[----:B------:R-:W-:Y:S01]  /*0cd0*/  ELECT P0, URZ, PT ;  /* 0x0000000000ff782f */ /* 0x000fe20003800000 */
[----:B------:R-:W1:Y:S10]  /*0ce0*/  FENCE.VIEW.ASYNC.S ;  /* 0x00000000000073c6 */ /* 0x000e740000000000 */
[----:B-1----:R1:W4:Y:S01]  /*0cf0*/  SYNCS.EXCH.64 URZ, [UR4+0xe0], UR6 ;  /* 0x0000e00604ff75b2 */ /* 0x0023220008000100 */
[----:B------:R1:W2:Y:S01]  /*0d00*/  SYNCS.EXCH.64 URZ, [UR4+0xf0], UR6 ;  /* 0x0000f00604ff75b2 */ /* 0x0002a20008000100 */
[----:B------:R1:W3:Y:S01]  /*0d10*/  SYNCS.EXCH.64 URZ, [UR4+0xe8], UR6 ;  /* 0x0000e80604ff75b2 */ /* 0x0002e20008000100 */
[----:B------:R1:W1:Y:S01]  /*0d20*/  SYNCS.EXCH.64 URZ, [UR4+0xf8], UR6 ;  /* 0x0000f80604ff75b2 */ /* 0x0002620008000100 */
[----:B------:R-:W-:Y:S01]  /*0d30*/  NOP ;  /* 0x0000000000007918 */ /* 0x000fe20000000000 */
.L_x_14:
[----:B-123--:R-:W1:Y:S01]  /*0d40*/  LDCU UR4, c[0x0][0x36c] ;  /* 0x00006d80ff0477ac */ /* 0x00ee620008000800 */
[----:B------:R-:W-:Y:S01]  /*0d50*/  ISETP.NE.OR P3, PT, R0, 0x2, !P3 ;  /* 0x000000020000780c */ /* 0x000fe20005f65670 */
[----:B------:R-:W-:Y:S01]  /*0d60*/  NOP ;  /* 0x0000000000007918 */ /* 0x000fe20000000000 */
[----:B------:R-:W-:Y:S01]  /*0d70*/  LOP3.LUT R0, R55, 0x1f, RZ, 0xc0, !PT ;  /* 0x0000001f37007812 */ /* 0x000fe200078ec0ff */
[----:B------:R-:W-:Y:S02]  /*0d80*/  UISETP.NE.AND UP4, UPT, UR18, URZ, UPT ;  /* 0x000000ff1200728c */ /* 0x000fe4000bf85270 */
[----:B-1----:R-:W-:-:S09]  /*0d90*/  UISETP.EQ.U32.AND UP6, UPT, UR4, 0x1, UPT ;  /* 0x000000010400788c */ /* 0x002fd2000bfc2070 */
[----:B------:R-:W-:Y:S05]  /*0da0*/  BRA.U !UP6, `(.L_x_15) ;  /* 0x000000010e087547 */ /* 0x000fea000b800000 */
[----:B----4-:R-:W-:Y:S01]  /*0db0*/  UCGABAR_ARV ;  /* 0x00000000000079c7 */ /* 0x010fe20008000000 */
[----:B------:R-:W-:Y:S05]  /*0dc0*/  BRA `(.L_x_16) ;  /* 0x0000000000047947 */ /* 0x000fea0003800000 */
.L_x_15:
[----:B----4-:R-:W-:Y:S01]  /*0dd0*/  NOP ;  /* 0x0000000000007918 */ /* 0x010fe20000000000 */
.L_x_16:
[----:B------:R-:W1:Y:S01]  /*0de0*/  S2UR UR26, SR_CTAID.X ;  /* 0x00000000001a79c3 */ /* 0x000e620000002500 */
[----:B------:R-:W-:-:S05]  /*0df0*/  CS2R.32 R48, SR_CgaSize ;  /* 0x0000000000307805 */ /* 0x000fca0000008a00 */
[----:B------:R-:W-:-:S05]  /*0e00*/  IMAD R48, R48, -0xa0, RZ ;  /* 0xffffff6030307824 */ /* 0x000fca00078e02ff */
[----:B------:R-:W-:-:S14]  /*0e10*/  R2UR UR5, R48 ;  /* 0x00000000300572ca */ /* 0x000fdc00000e0000 */
[----:B------:R-:W2:Y:S01]  /*0e20*/  LDCU UR5, c[0x0][UR5+0x2b0] ;  /* 0x00005600050577ac */ /* 0x000ea20008000800 */
[----:B------:R-:W-:-:S05]  /*0e30*/  CS2R.32 R48, SR_CgaSize ;  /* 0x0000000000307805 */ /* 0x000fca0000008a00 */
[----:B------:R-:W-:-:S05]  /*0e40*/  IMAD R48, R48, -0xa0, RZ ;  /* 0xffffff6030307824 */ /* 0x000fca00078e02ff */
[----:B------:R-:W-:-:S14]  /*0e50*/  R2UR UR4, R48 ;  /* 0x00000000300472ca */ /* 0x000fdc00000e0000 */
[----:B------:R-:W3:Y:S01]  /*0e60*/  LDCU UR4, c[0x0][UR4+0x2b4] ;  /* 0x00005680040477ac */ /* 0x000ee20008000800 */
[----:B------:R-:W4:Y:S01]  /*0e70*/  S2UR UR30, SR_CTAID.Y ;  /* 0x00000000001e79c3 */ /* 0x000f220000002600 */
[----:B------:R-:W-:-:S05]  /*0e80*/  CS2R.32 R48, SR_CgaSize ;  /* 0x0000000000307805 */ /* 0x000fca0000008a00 */
[----:B------:R-:W-:-:S05]  /*0e90*/  IMAD R48, R48, -0xa0, RZ ;  /* 0xffffff6030307824 */ /* 0x000fca00078e02ff */
[----:B------:R-:W-:-:S14]  /*0ea0*/  R2UR UR6, R48 ;  /* 0x00000000300672ca */ /* 0x000fdc00000e0000 */
[----:B------:R-:W3:Y:S01]  /*0eb0*/  LDCU UR6, c[0x0][UR6+0x2a0] ;  /* 0x00005400060677ac */ /* 0x000ee20008000800 */
[----:B------:R-:W-:-:S05]  /*0ec0*/  CS2R.32 R48, SR_CgaSize ;  /* 0x0000000000307805 */ /* 0x000fca0000008a00 */
[----:B------:R-:W-:-:S05]  /*0ed0*/  IMAD R48, R48, -0xa0, RZ ;  /* 0xffffff6030307824 */ /* 0x000fca00078e02ff */
[----:B------:R-:W-:-:S14]  /*0ee0*/  R2UR UR7, R48 ;  /* 0x00000000300772ca */ /* 0x000fdc00000e0000 */
[----:B------:R-:W3:Y:S01]  /*0ef0*/  LDCU UR7, c[0x0][UR7+0x2a4] ;  /* 0x00005480070777ac */ /* 0x000ee20008000800 */
[----:B------:R-:W-:Y:S01]  /*0f00*/  USHF.L.U32 UR24, UR54, 0xa, URZ ;  /* 0x0000000a36187899 */ /* 0x000fe200080006ff */
[----:B------:R-:W3:Y:S01]  /*0f10*/  LDCU UR19, c[0x0][0xb24] ;  /* 0x00016480ff1377ac */ /* 0x000ee20008000800 */
[----:B------:R-:W3:Y:S01]  /*0f20*/  LDCU UR42, c[0x0][0xb24] ;  /* 0x00016480ff2a77ac */ /* 0x000ee20008000800 */
[----:B-1----:R-:W-:Y:S01]  /*0f30*/  I2FP.F32.U32 R3, UR26 ;  /* 0x0000001a00037c45 */ /* 0x002fe20008201000 */
[----:B------:R-:W1:Y:S04]  /*0f40*/  LDCU UR22, c[0x0][0xb30] ;  /* 0x00016600ff1677ac */ /* 0x000e680008000800 */
[----:B--2---:R-:W-:Y:S01]  /*0f50*/  FMUL R3, R3, UR5 ;  /* 0x0000000503037c20 */ /* 0x004fe20008400000 */
[----:B------:R-:W-:Y:S01]  /*0f60*/  ULOP3.LUT UR24, UR24, 0x400, URZ, 0xc0, !UPT ;  /* 0x0000040018187892 */ /* 0x000fe2000f8ec0ff */
[----:B----4-:R-:W-:-:S04]  /*0f70*/  I2FP.F32.U32 R2, UR30 ;  /* 0x0000001e00027c45 */ /* 0x010fc80008201000 */
[----:B------:R-:W2:Y:S01]  /*0f80*/  F2I.U32.TRUNC.NTZ R3, R3 ;  /* 0x0000000300037305 */ /* 0x000ea2000020f000 */
[----:B---3--:R-:W-:-:S07]  /*0f90*/  FMUL R2, R2, UR4 ;  /* 0x0000000402027c20 */ /* 0x008fce0008400000 */
[----:B------:R-:W3:Y:S01]  /*0fa0*/  F2I.U32.TRUNC.NTZ R2, R2 ;  /* 0x0000000200027305 */ /* 0x000ee2000020f000 */
[----:B--2---:R-:W-:Y:S02]  /*0fb0*/  R2UR UR5, R3 ;  /* 0x00000000030572ca */ /* 0x004fe400000e0000 */
[----:B---3--:R-:W-:Y:S02]  /*0fc0*/  R2UR UR4, R2 ;  /* 0x00000000020472ca */ /* 0x008fe400000e0000 */
[----:B------:R-:W-:-:S09]  /*0fd0*/  PRMT R2, RZ, 0x7610, R2 ;  /* 0x00007610ff027816 */ /* 0x000fd20000000002 */
[----:B------:R-:W-:-:S04]  /*0fe0*/  UIADD3 UR5, UPT, UPT, -UR5, URZ, URZ ;  /* 0x000000ff05057290 */ /* 0x000fc8000fffe1ff */
[----:B------:R-:W-:Y:S02]  /*0ff0*/  UIMAD UR5, UR6, UR5, UR26 ;  /* 0x00000005060572a4 */ /* 0x000fe4000f8e021a */
[----:B------:R-:W-:-:S04]  /*1000*/  UIADD3 UR4, UPT, UPT, -UR4, URZ, URZ ;  /* 0x000000ff04047290 */ /* 0x000fc8000fffe1ff */
[----:B------:R-:W-:Y:S01]  /*1010*/  IMAD.U32 R48, RZ, RZ, UR5 ;  /* 0x00000005ff307e24 */ /* 0x000fe2000f8e00ff */
[----:B------:R-:W-:-:S06]  /*1020*/  UIMAD UR4, UR7, UR4, UR30 ;  /* 0x00000004070472a4 */ /* 0x000fcc000f8e021e */
[----:B------:R-:W-:Y:S01]  /*1030*/  IMAD.U32 R47, RZ, RZ, UR4 ;  /* 0x00000004ff2f7e24 */ /* 0x000fe2000f8e00ff */
[----:B-1----:R-:W-:Y:S06]  /*1040*/  BRA.U UP4, `(.L_x_17) ;  /* 0x00000001042c7547 */ /* 0x002fec000b800000 */
[----:B------:R-:W-:Y:S02]  /*1050*/  R2UR UR4, R47 ;  /* 0x000000002f0472ca */ /* 0x000fe400000e0000 */
[----:B------:R-:W-:-:S11]  /*1060*/  R2UR UR6, R48 ;  /* 0x00000000300672ca */ /* 0x000fd600000e0000 */
[----:B------:R-:W-:-:S04]  /*1070*/  UISETP.NE.AND UP0, UPT, UR4, URZ, UPT ;  /* 0x000000ff0400728c */ /* 0x000fc8000bf05270 */
[----:B------:R-:W-:-:S04]  /*1080*/  UISETP.EQ.OR UP0, UPT, UR6, URZ, !UP0 ;  /* 0x000000ff0600728c */ /* 0x000fc8000c702670 */
[----:B------:R-:W-:Y:S02]  /*1090*/  USEL UR5, URZ, 0x1, !UP0 ;  /* 0x00000001ff057887 */ /* 0x000fe4000c000000 */
[----:B------:R-:W-:-:S04]  /*10a0*/  UISETP.NE.AND UP0, UPT, UR4, URZ, UPT ;  /* 0x000000ff0400728c */ /* 0x000fc8000bf05270 */
[----:B------:R-:W-:Y:S02]  /*10b0*/  USEL UR4, URZ, 0x2, UP0 ;  /* 0x00000002ff047887 */ /* 0x000fe40008000000 */
[----:B------:R-:W-:-:S04]  /*10c0*/  UISETP.NE.AND UP0, UPT, UR6, 0x1, UPT ;  /* 0x000000010600788c */ /* 0x000fc8000bf05270 */
[----:B------:R-:W-:-:S04]  /*10d0*/  USEL UR4, UR4, 0x2, UP0 ;  /* 0x0000000204047887 */ /* 0x000fc80008000000 */
[----:B------:R-:W-:-:S06]  /*10e0*/  UIADD3 UR4, UPT, UPT, UR5, UR4, URZ ;  /* 0x0000000405047290 */ /* 0x000fcc000fffe0ff */
[----:B------:R-:W-:-:S07]  /*10f0*/  IMAD.U32 R2, RZ, RZ, UR4 ;  /* 0x00000004ff027e24 */ /* 0x000fce000f8e00ff */
.L_x_17:
[----:B------:R-:W1:Y:S01]  /*1100*/  S2UR UR36, SR_CTAID.Z ;  /* 0x00000000002479c3 */ /* 0x000e620000002700 */
[----:B------:R-:W-:-:S09]  /*1110*/  UISETP.GE.AND UP0, UPT, UR19, 0x1, UPT ;  /* 0x000000011300788c */ /* 0x000fd2000bf06270 */
[----:B------:R-:W-:Y:S05]  /*1120*/  BRA.U !UP0, `(.L_x_18) ;  /* 0x0000000108d07547 */ /* 0x000fea000b800000 */
[----:B------:R-:W2:Y:S01]  /*1130*/  LDCU UR20, c[0x0][0xb0c] ;  /* 0x00016180ff1477ac */ /* 0x000ea20008000800 */
[----:B------:R-:W3:Y:S01]  /*1140*/  LDCU.128 UR12, c[0x0][0xb10] ;  /* 0x00016200ff0c77ac */ /* 0x000ee20008000c00 */
[----:B------:R-:W4:Y:S01]  /*1150*/  LDCU UR6, c[0x0][0x370] ;  /* 0x00006e00ff0677ac */ /* 0x000f220008000800 */
[----:B------:R-:W1:Y:S01]  /*1160*/  LDCU UR7, c[0x0][0x374] ;  /* 0x00006e80ff0777ac */ /* 0x000e620008000800 */
[----:B------:R-:W1:Y:S01]  /*1170*/  LDCU UR21, c[0x0][0xb20] ;  /* 0x00016400ff1577ac */ /* 0x000e620008000800 */
[----:B--2---:R-:W-:Y:S02]  /*1180*/  UISETP.NE.AND UP0, UPT, UR20, 0x1, UPT ;  /* 0x000000011400788c */ /* 0x004fe4000bf05270 */
[----:B---3--:R-:W-:Y:S01]  /*1190*/  UIMAD.WIDE.U32 UR4, UR26, UR12, URZ ;  /* 0x0000000c1a0472a5 */ /* 0x008fe2000f8e00ff */
[----:B------:R-:W2:Y:S01]  /*11a0*/  LDCU.64 UR8, c[0x0][0xb28] ;  /* 0x00016500ff0877ac */ /* 0x000ea20008000a00 */
[----:B----4-:R-:W-:Y:S02]  /*11b0*/  UIMAD.WIDE.U32 UR10, UR6, UR12, URZ ;  /* 0x0000000c060a72a5 */ /* 0x010fe4000f8e00ff */
[----:B------:R-:W-:-:S02]  /*11c0*/  USHF.R.U32.HI UR5, URZ, UR13, UR5 ;  /* 0x0000000dff057299 */ /* 0x000fc40008011605 */
[----:B------:R-:W-:Y:S02]  /*11d0*/  UISETP.NE.AND UP2, UPT, UR19, 0x1, UPT ;  /* 0x000000011300788c */ /* 0x000fe4000bf45270 */
[----:B------:R-:W-:Y:S01]  /*11e0*/  USEL UR5, UR26, UR5, !UP0 ;  /* 0x000000051a057287 */ /* 0x000fe2000c000000 */
[----:B------:R-:W-:Y:S01]  /*11f0*/  UMOV UR10, UR11 ;  /* 0x0000000b000a7c82 */ /* 0x000fe20008000000 */
[----:B------:R-:W-:Y:S02]  /*1200*/  UIMAD.WIDE.U32 UR16, UR30, UR15, URZ ;  /* 0x0000000f1e1072a5 */ /* 0x000fe4000f8e00ff */
[----:B------:R-:W-:Y:S02]  /*1210*/  @UP0 USHF.R.U32.HI UR6, URZ, UR13, UR10 ;  /* 0x0000000dff060299 */ /* 0x000fe4000801160a */
[----:B------:R-:W-:Y:S02]  /*1220*/  UISETP.NE.AND UP0, UPT, UR14, 0x1, UPT ;  /* 0x000000010e00788c */ /* 0x000fe4000bf05270 */
[----:B-1----:R-:W-:-:S02]  /*1230*/  UIMAD.WIDE.U32 UR10, UR7, UR15, URZ ;  /* 0x0000000f070a72a5 */ /* 0x002fc4000f8e00ff */
[----:B--2---:R-:W-:Y:S01]  /*1240*/  UIMAD.WIDE.U32 UR12, UR6, UR8, URZ ;  /* 0x00000008060c72a5 */ /* 0x004fe2000f8e00ff */
[----:B------:R-:W-:Y:S02]  /*1250*/  UMOV UR4, UR17 ;  /* 0x0000001100047c82 */ /* 0x000fe40008000000 */
[----:B------:R-:W-:Y:S02]  /*1260*/  USHF.R.U32.HI UR4, URZ, UR21, UR4 ;  /* 0x00000015ff047299 */ /* 0x000fe40008011604 */
[----:B------:R-:W-:Y:S02]  /*1270*/  UMOV UR10, UR11 ;  /* 0x0000000b000a7c82 */ /* 0x000fe40008000000 */
[----:B------:R-:W-:Y:S01]  /*1280*/  UMOV UR12, UR13 ;  /* 0x0000000d000c7c82 */ /* 0x000fe20008000000 */
[----:B------:R-:W-:Y:S02]  /*1290*/  @UP0 USHF.R.U32.HI UR7, URZ, UR21, UR10 ;  /* 0x00000015ff070299 */ /* 0x000fe4000801160a */
[----:B------:R-:W-:-:S02]  /*12a0*/  USEL UR4, UR30, UR4, !UP0 ;  /* 0x000000041e047287 */ /* 0x000fc4000c000000 */
[----:B------:R-:W-:Y:S02]  /*12b0*/  UIMAD.WIDE.U32 UR10, UR7, UR8, URZ ;  /* 0x00000008070a72a5 */ /* 0x000fe4000f8e00ff */
[----:B------:R-:W-:Y:S02]  /*12c0*/  @UP2 USHF.R.U32.HI UR6, URZ, UR9, UR12 ;  /* 0x00000009ff062299 */ /* 0x000fe4000801160c */
[----:B------:R-:W-:-:S03]  /*12d0*/  UIMAD.WIDE.U32 UR12, UR4, UR8, URZ ;  /* 0x00000008040c72a5 */ /* 0x000fc6000f8e00ff */
[----:B------:R-:W-:Y:S02]  /*12e0*/  UMOV UR10, UR11 ;  /* 0x0000000b000a7c82 */ /* 0x000fe40008000000 */
[----:B------:R-:W-:Y:S02]  /*12f0*/  @UP2 USHF.R.U32.HI UR7, URZ, UR9, UR10 ;  /* 0x00000009ff072299 */ /* 0x000fe4000801160a */
[----:B------:R-:W-:Y:S02]  /*1300*/  UIMAD UR10, UR6, UR19, URZ ;  /* 0x00000013060a72a4 */ /* 0x000fe4000f8e02ff */
[----:B------:R-:W-:-:S04]  /*1310*/  UIMAD UR7, UR7, UR19, URZ ;  /* 0x00000013070772a4 */ /* 0x000fc8000f8e02ff */
[----:B------:R-:W-:-:S03]  /*1320*/  UISETP.GE.AND UP0, UPT, UR4, UR7, UPT ;  /* 0x000000070400728c */ /* 0x000fc6000bf06270 */
[----:B------:R-:W-:Y:S01]  /*1330*/  UMOV UR7, UR13 ;  /* 0x0000000d00077c82 */ /* 0x000fe20008000000 */
[----:B------:R-:W-:Y:S02]  /*1340*/  UISETP.GE.OR UP0, UPT, UR5, UR10, UP0 ;  /* 0x0000000a0500728c */ /* 0x000fe40008706670 */
[----:B------:R-:W-:Y:S02]  /*1350*/  UIMAD.WIDE.U32 UR10, UR5, UR8, URZ ;  /* 0x00000008050a72a5 */ /* 0x000fe4000f8e00ff */
[----:B------:R-:W-:Y:S02]  /*1360*/  USHF.R.U32.HI UR7, URZ, UR9, UR7 ;  /* 0x00000009ff077299 */ /* 0x000fe40008011607 */
[----:B------:R-:W-:Y:S02]  /*1370*/  UIADD3 UR10, UPT, UPT, -UR4, URZ, URZ ;  /* 0x000000ff040a7290 */ /* 0x000fe4000fffe1ff */
[----:B------:R-:W-:Y:S02]  /*1380*/  USEL UR7, UR4, UR7, !UP2 ;  /* 0x0000000704077287 */ /* 0x000fe4000d000000 */
[----:B------:R-:W-:Y:S01]  /*1390*/  UIMAD UR10, UR14, UR10, UR30 ;  /* 0x0000000a0e0a72a4 */ /* 0x000fe2000f8e021e */
[----:B------:R-:W-:Y:S01]  /*13a0*/  @!UP0 UMOV UR8, UR11 ;  /* 0x0000000b00088c82 */ /* 0x000fe20008000000 */
[----:B------:R-:W-:-:S02]  /*13b0*/  UIADD3 UR11, UPT, UPT, -UR5, URZ, URZ ;  /* 0x000000ff050b7290 */ /* 0x000fc4000fffe1ff */
[----:B------:R-:W-:Y:S02]  /*13c0*/  @!UP0 USHF.R.U32.HI UR8, URZ, UR9, UR8 ;  /* 0x00000009ff088299 */ /* 0x000fe40008011608 */
[----:B------:R-:W-:Y:S02]  /*13d0*/  UIADD3 UR9, UPT, UPT, -UR7, URZ, URZ ;  /* 0x000000ff07097290 */ /* 0x000fe4000fffe1ff */
[----:B------:R-:W-:Y:S02]  /*13e0*/  @!UP0 USEL UR8, UR5, UR8, !UP2 ;  /* 0x0000000805088287 */ /* 0x000fe4000d000000 */
[----:B------:R-:W-:Y:S02]  /*13f0*/  UIMAD UR9, UR19, UR9, UR4 ;  /* 0x00000009130972a4 */ /* 0x000fe4000f8e0204 */
[----:B------:R-:W-:Y:S02]  /*1400*/  @!UP0 UIADD3 UR7, UPT, UPT, UR7, -UR8, URZ ;  /* 0x8000000807078290 */ /* 0x000fe4000fffe0ff */
[----:B------:R-:W-:-:S02]  /*1410*/  @!UP0 UIMAD UR6, UR9, UR6, UR8 ;  /* 0x00000006090682a4 */ /* 0x000fc4000f8e0208 */
[----:B------:R-:W-:Y:S02]  /*1420*/  @!UP0 UIMAD UR4, UR7, UR19, UR5 ;  /* 0x00000013070482a4 */ /* 0x000fe4000f8e0205 */
[----:B------:R-:W-:Y:S02]  /*1430*/  UIMAD UR26, UR20, UR11, UR26 ;  /* 0x0000000b141a72a4 */ /* 0x000fe4000f8e021a */
[----:B------:R-:W-:Y:S01]  /*1440*/  UIMAD UR30, UR4, UR14, UR10 ;  /* 0x0000000e041e72a4 */ /* 0x000fe2000f8e020a */
[----:B------:R-:W-:Y:S02]  /*1450*/  @!UP0 UMOV UR5, UR6 ;  /* 0x0000000600058c82 */ /* 0x000fe40008000000 */
[----:B------:R-:W-:-:S12]  /*1460*/  UIMAD UR26, UR5, UR20, UR26 ;  /* 0x00000014051a72a4 */ /* 0x000fd8000f8e021a */
.L_x_18:
[----:B------:R-:W-:-:S09]  /*1470*/  UISETP.NE.AND UP0, UPT, UR22, 0x1, UPT ;  /* 0x000000011600788c */ /* 0x000fd2000bf05270 */
[----:B------:R-:W-:Y:S05]  /*1480*/  BRA.U UP0, `(.L_x_19) ;  /* 0x0000000100407547 */ /* 0x000fea000b800000 */
[----:B------:R-:W2:Y:S01]  /*1490*/  LDCU.128 UR8, c[0x0][0xb10] ;  /* 0x00016200ff0877ac */ /* 0x000ea20008000c00 */
[----:B------:R-:W3:Y:S01]  /*14a0*/  LDCU UR12, c[0x0][0xb0c] ;  /* 0x00016180ff0c77ac */ /* 0x000ee20008000800 */
[----:B------:R-:W4:Y:S01]  /*14b0*/  LDCU UR13, c[0x0][0xb20] ;  /* 0x00016400ff0d77ac */ /* 0x000f220008000800 */
[----:B--2---:R-:W-:Y:S02]  /*14c0*/  UIMAD.WIDE.U32 UR4, UR26, UR8, URZ ;  /* 0x000000081a0472a5 */ /* 0x004fe4000f8e00ff */
[----:B------:R-:W-:Y:S02]  /*14d0*/  UIMAD.WIDE.U32 UR6, UR30, UR11, URZ ;  /* 0x0000000b1e0672a5 */ /* 0x000fe4000f8e00ff */
[----:B---3--:R-:W-:Y:S02]  /*14e0*/  UISETP.NE.AND UP0, UPT, UR12, 0x1, UPT ;  /* 0x000000010c00788c */ /* 0x008fe4000bf05270 */
[----:B------:R-:W-:-:S03]  /*14f0*/  USHF.R.U32.HI UR5, URZ, UR9, UR5 ;  /* 0x00000009ff057299 */ /* 0x000fc60008011605 */
[----:B------:R-:W-:Y:S01]  /*1500*/  UMOV UR4, UR7 ;  /* 0x0000000700047c82 */ /* 0x000fe20008000000 */
[----:B------:R-:W-:Y:S02]  /*1510*/  USEL UR5, UR26, UR5, !UP0 ;  /* 0x000000051a057287 */ /* 0x000fe4000c000000 */
[----:B------:R-:W-:Y:S02]  /*1520*/  UISETP.NE.AND UP0, UPT, UR10, 0x1, UPT ;  /* 0x000000010a00788c */ /* 0x000fe4000bf05270 */
[----:B----4-:R-:W-:-:S04]  /*1530*/  USHF.R.U32.HI UR4, URZ, UR13, UR4 ;  /* 0x0000000dff047299 */ /* 0x010fc80008011604 */
[----:B------:R-:W-:-:S04]  /*1540*/  USEL UR4, UR30, UR4, !UP0 ;  /* 0x000000041e047287 */ /* 0x000fc8000c000000 */
[----:B------:R-:W-:Y:S02]  /*1550*/  UIADD3 UR6, UPT, UPT, UR5, -UR4, URZ ;  /* 0x8000000405067290 */ /* 0x000fe4000fffe0ff */
[----:B------:R-:W-:Y:S02]  /*1560*/  UIADD3 UR4, UPT, UPT, -UR5, UR4, URZ ;  /* 0x0000000405047290 */ /* 0x000fe4000fffe1ff */
[----:B------:R-:W-:Y:S02]  /*1570*/  UIMAD UR30, UR6, UR10, UR30 ;  /* 0x0000000a061e72a4 */ /* 0x000fe4000f8e021e */
[----:B------:R-:W-:-:S12]  /*1580*/  UIMAD UR26, UR4, UR12, UR26 ;  /* 0x0000000c041a72a4 */ /* 0x000fd8000f8e021a */
.L_x_19:
[----:B------:R-:W-:Y:S01]  /*1590*/  UISETP.NE.AND UP0, UPT, UR18, 0x2, UPT ;  /* 0x000000021200788c */ /* 0x000fe2000bf05270 */
[----:B------:R-:W-:Y:S09]  /*15a0*/  BRA.U !UP6, `(.L_x_20) ;  /* 0x000000010e0c7547 */ /* 0x000ff2000b800000 */
[----:B------:R-:W-:Y:S01]  /*15b0*/  UCGABAR_WAIT ;  /* 0x0000000000007dc7 */ /* 0x000fe20008000000 */
[----:B------:R-:W-:Y:S01]  /*15c0*/  CCTL.IVALL ;  /* 0x00000000ff00798f */ /* 0x000fe20002000000 */
[----:B------:R-:W-:Y:S05]  /*15d0*/  BRA `(.L_x_21) ;  /* 0x0000000000047947 */ /* 0x000fea0003800000 */
.L_x_20:
[----:B------:R-:W-:Y:S06]  /*15e0*/  BAR.SYNC.DEFER_BLOCKING 0x0 ;  /* 0x0000000000007b1d */ /* 0x000fec0000010000 */
.L_x_21:
[----:B------:R-:W-:Y:S05]  /*15f0*/  BRA.U UP0, `(.L_x_22) ;  /* 0x0000001100d07547 */ /* 0x000fea000b800000 */
[----:B------:R-:W2:Y:S01]  /*1600*/  LDCU UR6, c[0x0][0x38c] ;  /* 0x00007180ff0677ac */ /* 0x000ea20008000800 */
[----:B------:R-:W-:Y:S01]  /*1610*/  PLOP3.LUT P1, PT, PT, PT, UP3, 0x80, 0x8 ;  /* 0x000000000008781c */ /* 0x000fe20003f2f038 */
[----:B------:R-:W-:Y:S01]  /*1620*/  IMAD.MOV.U32 R12, RZ, RZ, 0x1 ;  /* 0x00000001ff0c7424 */ /* 0x000fe200078e00ff */
[----:B------:R-:W-:Y:S01]  /*1630*/  ISETP.EQ.OR P2, PT, R0, RZ, P3 ;  /* 0x000000ff0000720c */ /* 0x000fe20001f42670 */
[----:B------:R-:W-:Y:S01]  /*1640*/  UISETP.NE.AND UP1, UPT, UR18, URZ, UPT ;  /* 0x000000ff1200728c */ /* 0x000fe2000bf25270 */
[----:B------:R-:W-:Y:S01]  /*1650*/  PLOP3.LUT P1, PT, P1, PT, PT, 0x8, 0x80 ;  /* 0x000000000080781c */ /* 0x000fe20000f2e170 */
[----:B------:R-:W-:Y:S01]  /*1660*/  USEL UR25, URZ, 0x1, UP5 ;  /* 0x00000001ff197887 */ /* 0x000fe2000a800000 */
[----:B------:R-:W-:Y:S01]  /*1670*/  CS2R R10, SRZ ;  /* 0x00000000000a7805 */ /* 0x000fe2000001ff00 */
[----:B------:R-:W-:Y:S01]  /*1680*/  IMAD.MOV.U32 R9, RZ, RZ, RZ ;  /* 0x000000ffff097224 */ /* 0x000fe200078e00ff */
[----:B------:R-:W3:Y:S01]  /*1690*/  LDCU UR39, c[0x0][0x370] ;  /* 0x00006e00ff2777ac */ /* 0x000ee20008000800 */
[----:B------:R-:W-:Y:S01]  /*16a0*/  IMAD.MOV.U32 R8, RZ, RZ, 0x1 ;  /* 0x00000001ff087424 */ /* 0x000fe200078e00ff */
[----:B------:R-:W4:Y:S01]  /*16b0*/  LDCU.64 UR28, c[0x0][0x348] ;  /* 0x00006900ff1c77ac */ /* 0x000f220008000a00 */
[----:B------:R-:W-:-:S02]  /*16c0*/  USHF.R.U32.HI UR44, URZ, 0x5, UR24 ;  /* 0x00000005ff2c7899 */ /* 0x000fc40008011618 */
[----:B--2---:R-:W-:Y:S02]  /*16d0*/  UIADD3 UR5, UPT, UPT, UR6, 0x1f, URZ ;  /* 0x0000001f06057890 */ /* 0x004fe4000fffe0ff */
[----:B------:R-:W-:Y:S02]  /*16e0*/  UIADD3 UR45, UPT, UPT, UR6, 0x3e, URZ ;  /* 0x0000003e062d7890 */ /* 0x000fe4000fffe0ff */
[----:B------:R-:W-:Y:S01]  /*16f0*/  USHF.R.S32.HI UR4, URZ, 0x1f, UR5 ;  /* 0x0000001fff047899 */ /* 0x000fe20008011405 */
[----:B------:R-:W2:Y:S03]  /*1700*/  LDCU UR38, c[0x0][0x374] ;  /* 0x00006e80ff2677ac */ /* 0x000ea60008000800 */
[----:B------:R-:W-:Y:S02]  /*1710*/  ULEA.HI UR4, UR4, UR5, URZ, 0x5 ;  /* 0x0000000504047291 */ /* 0x000fe4000f8f28ff */
[----:B------:R-:W-:-:S02]  /*1720*/  USEL UR25, UR25, 0x2, UP1 ;  /* 0x0000000219197887 */ /* 0x000fc40008800000 */
[----:B------:R-:W-:Y:S02]  /*1730*/  USHF.R.S32.HI UR41, URZ, 0x5, UR4 ;  /* 0x00000005ff297899 */ /* 0x000fe40008011404 */
[----:B------:R-:W-:Y:S02]  /*1740*/  UIADD3 UR4, UPT, UPT, UR6, -0x1, URZ ;  /* 0xffffffff06047890 */ /* 0x000fe4000fffe0ff */
[----:B------:R-:W-:Y:S02]  /*1750*/  UISETP.LT.U32.AND UP0, UPT, UR41, 0x4, UPT ;  /* 0x000000042900788c */ /* 0x000fe4000bf01070 */
[----:B------:R-:W-:Y:S02]  /*1760*/  UISETP.GE.U32.AND UP2, UPT, UR4, -0x3f, UPT ;  /* 0xffffffc10400788c */ /* 0x000fe4000bf46070 */
[----:B------:R-:W-:Y:S01]  /*1770*/  USEL UR40, UR41, 0x4, UP0 ;  /* 0x0000000429287887 */ /* 0x000fe20008000000 */
[----:B------:R-:W-:-:S03]  /*1780*/  UMOV UR5, URZ ;  /* 0x000000ff00057c82 */ /* 0x000fc60008000000 */
[----:B------:R-:W-:Y:S02]  /*1790*/  UIADD3 UR21, UPT, UPT, UR40, -0x1, URZ ;  /* 0xffffffff28157890 */ /* 0x000fe4000fffe0ff */
[----:B------:R-:W-:-:S03]  /*17a0*/  UIADD3 UR43, UPT, UPT, UR41, -UR40, URZ ;  /* 0x80000028292b7290 */ /* 0x000fc6000fffe0ff */
[----:B------:R-:W-:-:S04]  /*17b0*/  @UP2 UIADD3 UR21, UPT, UPT, UR40, URZ, URZ ;  /* 0x000000ff28152290 */ /* 0x000fc8000fffe0ff */
[----:B--234-:R-:W-:-:S12]  /*17c0*/  UIADD3 UR21, UPT, UPT, UR21, 0x1, URZ ;  /* 0x0000000115157890 */ /* 0x01cfd8000fffe0ff */
.L_x_42:
[----:B------:R-:W-:Y:S01]  /*17d0*/  UISETP.NE.AND UP0, UPT, UR54, URZ, UPT ;  /* 0x000000ff3600728c */ /* 0x000fe2000bf05270 */
[----:B------:R-:W2:Y:S08]  /*17e0*/  S2UR UR54, SR_CgaCtaId ;  /* 0x00000000003679c3 */ /* 0x000eb00000008800 */
[----:B------:R-:W-:Y:S05]  /*17f0*/  BRA.U UP0, `(.L_x_23) ;  /* 0x0000000100347547 */ /* 0x000fea000b800000 */
[----:B------:R-:W3:Y:S01]  /*1800*/  S2R R0, SR_CgaCtaId ;  /* 0x0000000000007919 */ /* 0x000ee20000008800 */
[----:B------:R-:W-:-:S04]  /*1810*/  MOV R2, 0x400 ;  /* 0x0000040000027802 */ /* 0x000fc80000000f00 */
[----:B---3--:R-:W-:Y:S02]  /*1820*/  LEA R0, R0, R2, 0x18 ;  /* 0x0000000200007211 */ /* 0x008fe400078ec0ff */
[----:B------:R-:W-:-:S03]  /*1830*/  SHF.L.U32 R2, R8, 0x1f, RZ ;  /* 0x0000001f08027819 */ /* 0x000fc600000006ff */
[----:B------:R-:W-:-:S04]  /*1840*/  IMAD R0, R9, 0x8, R0 ;  /* 0x0000000809007824 */ /* 0x000fc800078e0200 */
[----:B------:R-:W3:Y:S02]  /*1850*/  SYNCS.PHASECHK.TRANS64.TRYWAIT P0, [R0+URZ+0xf0], R2 ;  /* 0x0000f002000075a7 */ /* 0x000ee400080011ff */
[----:B---3--:R-:W-:Y:S05]  /*1860*/  @!P0 BRA `(.L_x_24) ;  /* 0x0000005c001c8947 */ /* 0x008fea0003800000 */
.L_x_122:
[----:B------:R-:W-:Y:S01]  /*1870*/  VIADD R9, R9, 0x1 ;  /* 0x0000000109097836 */ /* 0x000fe20000000000 */
[----:B------:R3:W-:Y:S04]  /*1880*/  SYNCS.ARRIVE.TRANS64.A1T0 RZ, [R0+URZ+0xe0], RZ ;  /* 0x0000e0ff00ff79a7 */ /* 0x0007e800081000ff */
[----:B------:R-:W-:-:S04]  /*1890*/  ISETP.NE.AND P0, PT, R9, 0x2, PT ;  /* 0x000000020900780c */ /* 0x000fc80003f05270 */
[----:B------:R-:W-:Y:S02]  /*18a0*/  SEL R9, R9, RZ, P0 ;  /* 0x000000ff09097207 */ /* 0x000fe40000000000 */
[----:B---3--:R-:W-:-:S04]  /*18b0*/  SEL R0, RZ, 0x1, P0 ;  /* 0x00000001ff007807 */ /* 0x008fc80000000000 */
[----:B------:R-:W-:-:S07]  /*18c0*/  LOP3.LUT R8, R8, R0, RZ, 0x3c, !PT ;  /* 0x0000000008087212 */ /* 0x000fce00078e3cff */
.L_x_23:
[----:B------:R-:W-:Y:S01]  /*18d0*/  UMOV UR6, 0x400 ;  /* 0x0000040000067882 */ /* 0x000fe20000000000 */
[----:B------:R-:W-:Y:S01]  /*18e0*/  SHF.L.U32 R0, R12, 0x1f, RZ ;  /* 0x0000001f0c007819 */ /* 0x000fe200000006ff */
[----:B--2---:R-:W-:Y:S02]  /*18f0*/  ULEA UR6, UR54, UR6, 0x18 ;  /* 0x0000000636067291 */ /* 0x004fe4000f8ec0ff */
[----:B------:R-:W-:Y:S02]  /*1900*/  UISETP.GE.U32.AND UP0, UPT, UR45, 0x3f, UPT ;  /* 0x0000003f2d00788c */ /* 0x000fe4000bf06070 */
[----:B------:R-:W-:Y:S02]  /*1910*/  ULEA UR4, UR5, UR6, 0x3 ;  /* 0x0000000605047291 */ /* 0x000fe4000f8e18ff */
[----:B------:R-:W-:Y:S02]  /*1920*/  USHF.L.U32 UR35, UR26, 0x6, URZ ;  /* 0x000000061a237899 */ /* 0x000fe400080006ff */
[----:B------:R-:W-:Y:S01]  /*1930*/  ULEA UR11, UR30, UR44, 0x6 ;  /* 0x0000002c1e0b7291 */ /* 0x000fe2000f8e30ff */
[----:B------:R-:W-:-:S04]  /*1940*/  UMOV UR13, URZ ;  /* 0x000000ff000d7c82 */ /* 0x000fc80008000000 */
[----:B------:R2:W3:Y:S01]  /*1950*/  SYNCS.PHASECHK.TRANS64.TRYWAIT P0, [UR4+0x20], R0 ;  /* 0x00002000ff0075a7 */ /* 0x0004e20008001104 */
[----:B------:R-:W-:Y:S06]  /*1960*/  BRA.U !UP0, `(.L_x_25) ;  /* 0x0000000108c07547 */ /* 0x000fec000b800000 */
[----:B------:R-:W-:Y:S01]  /*1970*/  UMOV UR7, URZ ;  /* 0x000000ff00077c82 */ /* 0x000fe20008000000 */
[----:B------:R-:W-:-:S05]  /*1980*/  UMOV UR4, UR5 ;  /* 0x0000000500047c82 */ /* 0x000fca0008000000 */
.L_x_31:
[----:B------:R-:W-:Y:S01]  /*1990*/  ULEA UR33, UR4, UR6, 0x3 ;  /* 0x0000000604217291 */ /* 0x000fe2000f8e18ff */
[----:B---3--:R-:W-:Y:S01]  /*19a0*/  @!P3 MOV R2, 0x2000 ;  /* 0x000020000002b802 */ /* 0x008fe20000000f00 */
[----:B-1-34-:R-:W-:Y:S10]  /*19b0*/  @P0 BRA `(.L_x_26) ;  /* 0x00000000000c0947 */ /* 0x01aff40003800000 */
[----:B------:R-:W-:-:S04]  /*19c0*/  SHF.L.U32 R3, R12, 0x1f, RZ ;  /* 0x0000001f0c037819 */ /* 0x000fc800000006ff */
[----:B------:R-:W3:Y:S02]  /*19d0*/  SYNCS.PHASECHK.TRANS64.TRYWAIT P0, [UR33+0x20], R3 ;  /* 0x00002003ff0075a7 */ /* 0x000ee40008001121 */
[----:B---3--:R-:W-:Y:S05]  /*19e0*/  @!P0 BRA `(.L_x_27) ;  /* 0x0000005800d08947 */ /* 0x008fea0003800000 */
.L_x_26:
[----:B------:R3:W-:Y:S01]  /*19f0*/  @!P3 SYNCS.ARRIVE.TRANS64 RZ, [UR33], R2 ;  /* 0x00000002ffffb9a7 */ /* 0x0007e20008000021 */
[----:B------:R-:W-:-:S04]  /*1a00*/  ULOP3.LUT UR5, UR25, 0x2, URZ, 0xfc, !UPT ;  /* 0x0000000219057892 */ /* 0x000fc8000f8efcff */
[----:B------:R-:W-:-:S09]  /*1a10*/  UISETP.NE.AND UP0, UPT, UR5, 0x2, UPT ;  /* 0x000000020500788c */ /* 0x000fd2000bf05270 */
[----:B------:R-:W-:Y:S05]  /*1a20*/  BRA.U UP0, `(.L_x_28) ;  /* 0x0000000100047547 */ /* 0x000fea000b800000 */
[----:B-1----:R-:W-:Y:S05]  /*1a30*/  BPT.TRAP 0x1 ;  /* 0x000000040000795c */ /* 0x002fea0000300000 */
.L_x_28:
[----:B------:R-:W-:Y:S04]  /*1a40*/  BSSY.RECONVERGENT B0, `(.L_x_29) ;  /* 0x0000003000007945 */ /* 0x000fe80003800200 */
[----:B------:R-:W-:Y:S05]  /*1a50*/  @P2 BRA `(.L_x_30) ;  /* 0x0000000000042947 */ /* 0x000fea0003800000 */
[----:B-1----:R-:W-:Y:S05]  /*1a60*/  BPT.TRAP 0x1 ;  /* 0x000000040000795c */ /* 0x002fea0000300000 */
.L_x_30:
[----:B-1----:R-:W-:Y:S05]  /*1a70*/  BSYNC.RECONVERGENT B0 ;  /* 0x0000000000007941 */ /* 0x002fea0003800200 */
.L_x_29:
[----:B------:R-:W-:Y:S02]  /*1a80*/  UIADD3 UR5, UPT, UPT, UR4, 0x1, URZ ;  /* 0x0000000104057890 */ /* 0x000fe4000fffe0ff */
[----:B------:R-:W-:Y:S02]  /*1a90*/  ULEA UR32, UR4, UR6, 0xc ;  /* 0x0000000604207291 */ /* 0x000fe4000f8e60ff */
[----:B------:R-:W-:Y:S02]  /*1aa0*/  UISETP.NE.AND UP0, UPT, UR5, 0x4, UPT ;  /* 0x000000040500788c */ /* 0x000fe4000bf05270 */
[----:B------:R-:W-:Y:S02]  /*1ab0*/  USHF.L.U32 UR34, UR7, 0x5, URZ ;  /* 0x0000000507227899 */ /* 0x000fe400080006ff */
[----:B------:R-:W-:Y:S02]  /*1ac0*/  USEL UR9, URZ, 0x1, UP0 ;  /* 0x00000001ff097887 */ /* 0x000fe40008000000 */
[----:B------:R-:W-:-:S02]  /*1ad0*/  USEL UR5, UR5, URZ, UP0 ;  /* 0x000000ff05057287 */ /* 0x000fc40008000000 */
[----:B------:R-:W-:Y:S02]  /*1ae0*/  UIADD3 UR14, UP0, UPT, UR28, 0x180, URZ ;  /* 0x000001801c0e7890 */ /* 0x000fe4000ff1e0ff */
[----:B------:R-:W-:Y:S01]  /*1af0*/  ULEA UR8, UR5, UR6, 0x3 ;  /* 0x0000000605087291 */ /* 0x000fe2000f8e18ff */
[----:B------:R-:W-:Y:S01]  /*1b00*/  LOP3.LUT R12, R12, UR9, RZ, 0x3c, !PT ;  /* 0x000000090c0c7c12 */ /* 0x000fe2000f8e3cff */
[----:B------:R-:W-:Y:S02]  /*1b10*/  ULEA UR4, UR4, UR24, 0xb ;  /* 0x0000001804047291 */ /* 0x000fe4000f8e58ff */
[----:B------:R-:W-:Y:S01]  /*1b20*/  UIADD3 UR7, UPT, UPT, UR7, 0x1, URZ ;  /* 0x0000000107077890 */ /* 0x000fe2000fffe0ff */
[----:B--2---:R-:W-:Y:S01]  /*1b30*/  SHF.L.U32 R0, R12, 0x1f, RZ ;  /* 0x0000001f0c007819 */ /* 0x004fe200000006ff */
[----:B------:R-:W-:Y:S02]  /*1b40*/  UIADD3 UR16, UP1, UPT, UR28, 0x80, URZ ;  /* 0x000000801c107890 */ /* 0x000fe4000ff3e0ff */
[----:B------:R-:W-:Y:S01]  /*1b50*/  UIADD3.X UR15, UPT, UPT, URZ, UR29, URZ, UP0, !UPT ;  /* 0x0000001dff0f7290 */ /* 0x000fe200087fe4ff */
[----:B------:R4:W1:Y:S01]  /*1b60*/  SYNCS.PHASECHK.TRANS64.TRYWAIT P0, [UR8+0x20], R0 ;  /* 0x00002000ff0075a7 */ /* 0x0008620008001108 */
[----:B------:R-:W-:-:S02]  /*1b70*/  ULEA UR4, UR4, UR6, 0x1 ;  /* 0x0000000604047291 */ /* 0x000fc4000f8e08ff */
[----:B------:R-:W-:Y:S02]  /*1b80*/  UISETP.NE.AND UP0, UPT, UR7, UR21, UPT ;  /* 0x000000150700728c */ /* 0x000fe4000bf05270 */
[----:B------:R-:W-:Y:S02]  /*1b90*/  UIADD3.X UR17, UPT, UPT, URZ, UR29, URZ, UP1, !UPT ;  /* 0x0000001dff117290 */ /* 0x000fe40008ffe4ff */
[----:B------:R-:W-:Y:S02]  /*1ba0*/  UIADD3 UR32, UPT, UPT, UR32, 0x3400, URZ ;  /* 0x0000340020207890 */ /* 0x000fe4000fffe0ff */
[----:B------:R-:W-:Y:S01]  /*1bb0*/  UIADD3 UR8, UPT, UPT, UR4, 0x7400, URZ ;  /* 0x0000740004087890 */ /* 0x000fe2000fffe0ff */
[----:B------:R-:W-:Y:S01]  /*1bc0*/  UMOV UR18, 0x0 ;  /* 0x0000000000127882 */ /* 0x000fe20000000000 */
[----:B------:R-:W-:Y:S01]  /*1bd0*/  UMOV UR19, 0x10000000 ;  /* 0x1000000000137882 */ /* 0x000fe20000000000 */
[----:B------:R-:W-:Y:S01]  /*1be0*/  UMOV UR4, 0x30000 ;  /* 0x0003000000047882 */ /* 0x000fe20000000000 */
[----:B------:R-:W-:Y:S01]  /*1bf0*/  UMOV UR12, UR36 ;  /* 0x00000024000c7c82 */ /* 0x000fe20008000000 */
[----:B------:R-:W-:Y:S01]  /*1c00*/  UMOV UR9, UR33 ;  /* 0x0000002100097c82 */ /* 0x000fe20008000000 */
[----:B------:R-:W-:Y:S01]  /*1c10*/  UMOV UR10, UR34 ;  /* 0x00000022000a7c82 */ /* 0x000fe20008000000 */
[----:B------:R-:W-:Y:S01]  /*1c20*/  UTMALDG.3D [UR32], [UR16], desc[UR18] ;  /* 0x00001220100075b4 */ /* 0x000fe20008011000 */
[----:B------:R-:W-:Y:S01]  /*1c30*/  UMOV UR13, UR21 ;  /* 0x00000015000d7c82 */ /* 0x000fe20008000000 */
[----:B------:R2:W-:Y:S02]  /*1c40*/  UTMALDG.3D.MULTICAST [UR8], [UR14], UR4, desc[UR18] ;  /* 0x000012080e0073b4 */ /* 0x0005e40008011804 */
[----:B--2---:R-:W-:Y:S01]  /*1c50*/  UMOV UR4, UR5 ;  /* 0x0000000500047c82 */ /* 0x004fe20008000000 */
[----:B------:R-:W-:Y:S05]  /*1c60*/  BRA.U UP0, `(.L_x_31) ;  /* 0xfffffffd00487547 */ /* 0x000fea000b83ffff */
.L_x_25:
[----:B------:R-:W-:Y:S01]  /*1c70*/  ULEA UR4, UR5, UR6, 0x3 ;  /* 0x0000000605047291 */ /* 0x000fe2000f8e18ff */
[----:B--2-4-:R-:W-:Y:S01]  /*1c80*/  SHF.L.U32 R0, R12, 0x1f, RZ ;  /* 0x0000001f0c007819 */ /* 0x014fe200000006ff */
[----:B------:R-:W-:Y:S01]  /*1c90*/  @!P1 SYNCS.ARRIVE.TRANS64.A1T0 RZ, [UR6+0x78], RZ ;  /* 0x000078ffffff99a7 */ /* 0x000fe20008100006 */
[----:B------:R-:W-:-:S06]  /*1ca0*/  UISETP.GT.AND UP0, UPT, UR41, UR40, UPT ;  /* 0x000000282900728c */ /* 0x000fcc000bf04270 */
[----:B-1-3--:R1:W2:Y:S03]  /*1cb0*/  SYNCS.PHASECHK.TRANS64.TRYWAIT P0, [UR4+0x20], R0 ;  /* 0x00002000ff0075a7 */ /* 0x00a2a60008001104 */
[----:B------:R-:W-:Y:S05]  /*1cc0*/  BRA.U !UP0, `(.L_x_32) ;  /* 0x0000000108c47547 */ /* 0x000fea000b800000 */
[----:B------:R-:W-:Y:S01]  /*1cd0*/  UIADD3 UR26, UPT, UPT, UR43, UR13, URZ ;  /* 0x0000000d2b1a7290 */ /* 0x000fe2000fffe0ff */
[----:B------:R-:W-:-:S11]  /*1ce0*/  UMOV UR4, UR5 ;  /* 0x0000000500047c82 */ /* 0x000fd60008000000 */
.L_x_38:
[----:B------:R-:W-:Y:S01]  /*1cf0*/  ULEA UR17, UR4, UR6, 0x3 ;  /* 0x0000000604117291 */ /* 0x000fe2000f8e18ff */
[----:B--2---:R-:W-:Y:S01]  /*1d00*/  @!P3 MOV R2, 0x2000 ;  /* 0x000020000002b802 */ /* 0x004fe20000000f00 */
[----:B--2-4-:R-:W-:Y:S10]  /*1d10*/  @P0 BRA `(.L_x_33) ;  /* 0x00000000000c0947 */ /* 0x014ff40003800000 */
[----:B------:R-:W-:-:S04]  /*1d20*/  SHF.L.U32 R3, R12, 0x1f, RZ ;  /* 0x0000001f0c037819 */ /* 0x000fc800000006ff */
[----:B------:R-:W2:Y:S02]  /*1d30*/  SYNCS.PHASECHK.TRANS64.TRYWAIT P0, [UR17+0x20], R3 ;  /* 0x00002003ff0075a7 */ /* 0x000ea40008001111 */
[----:B--2---:R-:W-:Y:S05]  /*1d40*/  @!P0 BRA `(.L_x_34) ;  /* 0x0000005800108947 */ /* 0x004fea0003800000 */
.L_x_33:
[----:B------:R2:W-:Y:S01]  /*1d50*/  @!P3 SYNCS.ARRIVE.TRANS64 RZ, [UR17], R2 ;  /* 0x00000002ffffb9a7 */ /* 0x0005e20008000011 */
[----:B------:R-:W-:-:S04]  /*1d60*/  ULOP3.LUT UR5, UR25, 0x2, URZ, 0xfc, !UPT ;  /* 0x0000000219057892 */ /* 0x000fc8000f8efcff */
[----:B------:R-:W-:-:S09]  /*1d70*/  UISETP.NE.AND UP0, UPT, UR5, 0x2, UPT ;  /* 0x000000020500788c */ /* 0x000fd2000bf05270 */
[----:B------:R-:W-:Y:S05]  /*1d80*/  BRA.U UP0, `(.L_x_35) ;  /* 0x0000000100047547 */ /* 0x000fea000b800000 */
[----:B------:R-:W-:Y:S05]  /*1d90*/  BPT.TRAP 0x1 ;  /* 0x000000040000795c */ /* 0x000fea0000300000 */
.L_x_35:
[----:B------:R-:W-:Y:S04]  /*1da0*/  BSSY.RECONVERGENT B0, `(.L_x_36) ;  /* 0x0000003000007945 */ /* 0x000fe80003800200 */
[----:B------:R-:W-:Y:S05]  /*1db0*/  @P2 BRA `(.L_x_37) ;  /* 0x0000000000042947 */ /* 0x000fea0003800000 */
[----:B------:R-:W-:Y:S05]  /*1dc0*/  BPT.TRAP 0x1 ;  /* 0x000000040000795c */ /* 0x000fea0000300000 */
.L_x_37:
[----:B------:R-:W-:Y:S05]  /*1dd0*/  BSYNC.RECONVERGENT B0 ;  /* 0x0000000000007941 */ /* 0x000fea0003800200 */
.L_x_36:
[----:B------:R-:W-:Y:S02]  /*1de0*/  UIADD3 UR5, UPT, UPT, UR4, 0x1, URZ ;  /* 0x0000000104057890 */ /* 0x000fe4000fffe0ff */
[----:B------:R-:W-:Y:S02]  /*1df0*/  ULEA UR16, UR4, UR6, 0xc ;  /* 0x0000000604107291 */ /* 0x000fe4000f8e60ff */
[----:B------:R-:W-:Y:S02]  /*1e00*/  UISETP.NE.AND UP0, UPT, UR5, 0x4, UPT ;  /* 0x000000040500788c */ /* 0x000fe4000bf05270 */
[----:B------:R-:W-:Y:S02]  /*1e10*/  ULEA UR4, UR4, UR24, 0xb ;  /* 0x0000001804047291 */ /* 0x000fe4000f8e58ff */
[----:B------:R-:W-:Y:S02]  /*1e20*/  USEL UR8, URZ, 0x1, UP0 ;  /* 0x00000001ff087887 */ /* 0x000fe40008000000 */
[----:B------:R-:W-:-:S02]  /*1e30*/  USEL UR5, UR5, URZ, UP0 ;  /* 0x000000ff05057287 */ /* 0x000fc40008000000 */
[----:B------:R-:W-:Y:S02]  /*1e40*/  UIADD3 UR22, UP1, UPT, UR28, 0x80, URZ ;  /* 0x000000801c167890 */ /* 0x000fe4000ff3e0ff */
[----:B------:R-:W-:Y:S01]  /*1e50*/  UIADD3 UR14, UP0, UPT, UR28, 0x180, URZ ;  /* 0x000001801c0e7890 */ /* 0x000fe2000ff1e0ff */
[----:B------:R-:W-:Y:S01]  /*1e60*/  LOP3.LUT R12, R12, UR8, RZ, 0x3c, !PT ;  /* 0x000000080c0c7c12 */ /* 0x000fe2000f8e3cff */
[----:B------:R-:W-:Y:S02]  /*1e70*/  ULEA UR4, UR4, UR6, 0x1 ;  /* 0x0000000604047291 */ /* 0x000fe4000f8e08ff */
[----:B------:R-:W-:Y:S01]  /*1e80*/  ULEA UR7, UR5, UR6, 0x3 ;  /* 0x0000000605077291 */ /* 0x000fe2000f8e18ff */
[----:B-1----:R-:W-:Y:S01]  /*1e90*/  SHF.L.U32 R0, R12, 0x1f, RZ ;  /* 0x0000001f0c007819 */ /* 0x002fe200000006ff */
[----:B------:R-:W-:Y:S02]  /*1ea0*/  USHF.L.U32 UR18, UR13, 0x5, URZ ;  /* 0x000000050d127899 */ /* 0x000fe400080006ff */
[----:B------:R-:W-:-:S02]  /*1eb0*/  UIADD3 UR16, UPT, UPT, UR16, 0x3400, URZ ;  /* 0x0000340010107890 */ /* 0x000fc4000fffe0ff */
[----:B------:R-:W-:Y:S02]  /*1ec0*/  UIADD3.X UR23, UPT, UPT, URZ, UR29, URZ, UP1, !UPT ;  /* 0x0000001dff177290 */ /* 0x000fe40008ffe4ff */
[----:B------:R-:W-:Y:S01]  /*1ed0*/  UIADD3 UR8, UPT, UPT, UR4, 0x7400, URZ ;  /* 0x0000740004087890 */ /* 0x000fe2000fffe0ff */
[----:B------:R3:W4:Y:S01]  /*1ee0*/  SYNCS.PHASECHK.TRANS64.TRYWAIT P0, [UR7+0x20], R0 ;  /* 0x00002000ff0075a7 */ /* 0x0007220008001107 */
[----:B------:R-:W-:Y:S01]  /*1ef0*/  UIADD3.X UR15, UPT, UPT, URZ, UR29, URZ, UP0, !UPT ;  /* 0x0000001dff0f7290 */ /* 0x000fe200087fe4ff */
[----:B------:R-:W-:Y:S01]  /*1f00*/  UMOV UR30, 0x0 ;  /* 0x00000000001e7882 */ /* 0x000fe20000000000 */
[----:B------:R-:W-:Y:S01]  /*1f10*/  UMOV UR31, 0x10000000 ;  /* 0x10000000001f7882 */ /* 0x000fe20000000000 */
[----:B------:R-:W-:Y:S01]  /*1f20*/  UMOV UR19, UR35 ;  /* 0x0000002300137c82 */ /* 0x000fe20008000000 */
[----:B------:R-:W-:Y:S01]  /*1f30*/  UMOV UR20, UR36 ;  /* 0x0000002400147c82 */ /* 0x000fe20008000000 */
[----:B------:R-:W-:Y:S01]  /*1f40*/  UMOV UR7, 0x30000 ;  /* 0x0003000000077882 */ /* 0x000fe20000000000 */
[----:B------:R-:W-:Y:S01]  /*1f50*/  UMOV UR12, UR36 ;  /* 0x00000024000c7c82 */ /* 0x000fe20008000000 */
[----:B------:R-:W-:Y:S01]  /*1f60*/  UMOV UR9, UR17 ;  /* 0x0000001100097c82 */ /* 0x000fe20008000000 */
[----:B------:R-:W-:Y:S01]  /*1f70*/  UMOV UR10, UR18 ;  /* 0x00000012000a7c82 */ /* 0x000fe20008000000 */
[----:B------:R3:W-:Y:S01]  /*1f80*/  UTMALDG.3D [UR16], [UR22], desc[UR30] ;  /* 0x00001e10160075b4 */ /* 0x0007e20008011000 */
[----:B------:R-:W-:Y:S01]  /*1f90*/  UIADD3 UR13, UPT, UPT, UR13, 0x1, URZ ;  /* 0x000000010d0d7890 */ /* 0x000fe2000fffe0ff */
[----:B------:R-:W-:-:S03]  /*1fa0*/  UMOV UR4, UR5 ;  /* 0x0000000500047c82 */ /* 0x000fc60008000000 */
[----:B------:R-:W-:Y:S01]  /*1fb0*/  UISETP.NE.AND UP0, UPT, UR13, UR26, UPT ;  /* 0x0000001a0d00728c */ /* 0x000fe2000bf05270 */
[----:B------:R3:W-:Y:S08]  /*1fc0*/  UTMALDG.3D.MULTICAST [UR8], [UR14], UR7, desc[UR30] ;  /* 0x00001e080e0073b4 */ /* 0x0007f00008011807 */
[----:B---3--:R-:W-:Y:S05]  /*1fd0*/  BRA.U UP0, `(.L_x_38) ;  /* 0xfffffffd00447547 */ /* 0x008fea000b83ffff */
.L_x_32:
[C---:B------:R-:W-:Y:S01]  /*1fe0*/  LEA R3, R11.reuse, UR6, 0x3 ;  /* 0x000000060b037c11 */ /* 0x040fe2000f8e18ff */
[----:B------:R-:W-:Y:S01]  /*1ff0*/  NOP ;  /* 0x0000000000007918 */ /* 0x000fe20000000000 */
[----:B-1----:R-:W-:Y:S02]  /*2000*/  SHF.L.U32 R0, R10, 0x1f, RZ ;  /* 0x0000001f0a007819 */ /* 0x002fe400000006ff */
[----:B------:R-:W-:Y:S02]  /*2010*/  LEA R4, R11, UR6, 0x4 ;  /* 0x000000060b047c11 */ /* 0x000fe4000f8e20ff */
[----:B--2-4-:R-:W1:Y:S02]  /*2020*/  SYNCS.PHASECHK.TRANS64.TRYWAIT P0, [R3+URZ+0x80], R0 ;  /* 0x00008000030075a7 */ /* 0x014e6400080011ff */
[----:B-1----:R-:W-:Y:S05]  /*2030*/  @!P0 BRA `(.L_x_39) ;  /* 0x00000054006c8947 */ /* 0x002fea0003800000 */
.L_x_125:
[----:B------:R-:W2:Y:S01]  /*2040*/  LDS.128 R4, [R4+0x110] ;  /* 0x0001100004047984 */ /* 0x000ea20000000c00 */
[----:B------:R-:W-:Y:S01]  /*2050*/  UISETP.GE.AND UP0, UPT, UR42, 0x1, UPT ;  /* 0x000000012a00788c */ /* 0x000fe2000bf06270 */
[----:B------:R-:W-:Y:S01]  /*2060*/  @!PT LDS RZ, [RZ] ;  /* 0x00000000fffff984 */ /* 0x000fe20000000800 */
[----:B------:R-:W-:Y:S01]  /*2070*/  @!PT LDS RZ, [RZ] ;  /* 0x00000000fffff984 */ /* 0x000fe20000000800 */
[----:B------:R-:W-:Y:S01]  /*2080*/  @!PT LDS RZ, [RZ] ;  /* 0x00000000fffff984 */ /* 0x000fe20000000800 */
[----:B------:R-:W-:Y:S01]  /*2090*/  @!PT LDS RZ, [RZ] ;  /* 0x00000000fffff984 */ /* 0x000fe20000000800 */
[----:B------:R3:W-:Y:S06]  /*20a0*/  MEMBAR.ALL.CTA ;  /* 0x0000000000007992 */ /* 0x0007ec0000008000 */
[----:B---3--:R-:W3:Y:S01]  /*20b0*/  FENCE.VIEW.ASYNC.S ;  /* 0x00000000000073c6 */ /* 0x008ee20000000000 */
[----:B--2---:R-:W-:-:S13]  /*20c0*/  LOP3.LUT P0, RZ, R6, 0x1, RZ, 0xc0, !PT ;  /* 0x0000000106ff7812 */ /* 0x004fda000780c0ff */
[----:B---3--:R-:W-:Y:S01]  /*20d0*/  VOTEU.ANY UP1, P0 ;  /* 0x0000000000ff7886 */ /* 0x008fe20000020100 */
[----:B------:R-:W-:-:S13]  /*20e0*/  PLOP3.LUT P0, PT, PT, PT, UP1, 0x80, 0x8 ;  /* 0x000000000008781c */ /* 0x000fda0003f0f018 */
[----:B-1----:R-:W-:Y:S02]  /*20f0*/  @P0 LOP3.LUT R0, R5, 0xffff, RZ, 0xc0, !PT ;  /* 0x0000ffff05000812 */ /* 0x002fe400078ec0ff */
[----:B------:R-:W-:Y:S02]  /*2100*/  @P0 MOV R2, R4 ;  /* 0x0000000400020202 */ /* 0x000fe40000000f00 */
[----:B------:R-:W-:Y:S01]  /*2110*/  @P0 R2UR UR7, R0 ;  /* 0x00000000000702ca */ /* 0x000fe200000e0000 */
[----:B------:R-:W-:Y:S01]  /*2120*/  VIADD R0, R3, 0x90 ;  /* 0x0000009003007836 */ /* 0x000fe20000000000 */
[----:B------:R-:W-:Y:S02]  /*2130*/  @P0 SHF.R.U32.HI R4, RZ, 0x10, R5 ;  /* 0x00000010ff040819 */ /* 0x000fe40000011605 */
[----:B------:R-:W-:Y:S02]  /*2140*/  @P0 R2UR UR8, R2 ;  /* 0x00000000020802ca */ /* 0x000fe400000e0000 */
[----:B------:R-:W-:-:S02]  /*2150*/  PRMT R0, RZ, 0x654, R0 ;  /* 0x00000654ff007816 */ /* 0x000fc40000000000 */
[----:B------:R-:W-:Y:S02]  /*2160*/  @P0 R2UR UR4, R4 ;  /* 0x00000000040402ca */ /* 0x000fe400000e0000 */
[----:B------:R1:W-:Y:S03]  /*2170*/  SYNCS.ARRIVE.TRANS64.RED.A1T0 RZ, [R0+URZ], RZ ;  /* 0x000000ff00ff79a7 */ /* 0x0003e600081004ff */
[----:B------:R-:W-:-:S04]  /*2180*/  @UP1 UMOV UR27, UR7 ;  /* 0x00000007001b1c82 */ /* 0x000fc80008000000 */
[----:B------:R-:W-:-:S04]  /*2190*/  @UP1 UMOV UR37, UR8 ;  /* 0x0000000800251c82 */ /* 0x000fc80008000000 */
[----:B------:R-:W-:Y:S01]  /*21a0*/  @UP1 UMOV UR36, UR4 ;  /* 0x0000000400241c82 */ /* 0x000fe20008000000 */
[----:B------:R-:W-:Y:S05]  /*21b0*/  BRA.U !UP0, `(.L_x_40) ;  /* 0x0000000108d47547 */ /* 0x000fea000b800000 */
[----:B------:R-:W2:Y:S01]  /*21c0*/  LDCU.128 UR12, c[0x0][0xb10] ;  /* 0x00016200ff0c77ac */ /* 0x000ea20008000c00 */
[----:B------:R-:W3:Y:S01]  /*21d0*/  LDCU UR26, c[0x0][0xb20] ;  /* 0x00016400ff1a77ac */ /* 0x000ee20008000800 */
[----:B------:R-:W4:Y:S01]  /*21e0*/  LDCU UR20, c[0x0][0xb0c] ;  /* 0x00016180ff1477ac */ /* 0x000f220008000800 */
[----:B------:R-:W1:Y:S01]  /*21f0*/  LDCU.64 UR10, c[0x0][0xb28] ;  /* 0x00016500ff0a77ac */ /* 0x000e620008000a00 */
[----:B------:R-:W-:Y:S02]  /*2200*/  UISETP.NE.AND UP3, UPT, UR42, 0x1, UPT ;  /* 0x000000012a00788c */ /* 0x000fe4000bf65270 */
[----:B--2---:R-:W-:Y:S02]  /*2210*/  UIMAD.WIDE.U32 UR16, UR38, UR15, URZ ;  /* 0x0000000f261072a5 */ /* 0x004fe4000f8e00ff */
[----:B------:R-:W-:Y:S02]  /*2220*/  UIMAD.WIDE.U32 UR8, UR39, UR12, URZ ;  /* 0x0000000c270872a5 */ /* 0x000fe4000f8e00ff */
[----:B------:R-:W-:-:S02]  /*2230*/  UISETP.NE.AND UP0, UPT, UR14, 0x1, UPT ;  /* 0x000000010e00788c */ /* 0x000fc4000bf05270 */
[----:B------:R-:W-:Y:S01]  /*2240*/  UIMAD.WIDE.U32 UR22, UR27, UR15, URZ ;  /* 0x0000000f1b1672a5 */ /* 0x000fe2000f8e00ff */
[----:B------:R-:W-:Y:S02]  /*2250*/  UMOV UR16, UR17 ;  /* 0x0000001100107c82 */ /* 0x000fe40008000000 */
[----:B------:R-:W-:Y:S01]  /*2260*/  UMOV UR8, UR9 ;  /* 0x0000000900087c82 */ /* 0x000fe20008000000 */
[----:B---3--:R-:W-:Y:S02]  /*2270*/  USHF.R.U32.HI UR16, URZ, UR26, UR16 ;  /* 0x0000001aff107299 */ /* 0x008fe40008011610 */
[----:B----4-:R-:W-:Y:S02]  /*2280*/  UISETP.NE.AND UP2, UPT, UR20, 0x1, UPT ;  /* 0x000000011400788c */ /* 0x010fe4000bf45270 */
[----:B------:R-:W-:Y:S02]  /*2290*/  USHF.R.U32.HI UR8, URZ, UR13, UR8 ;  /* 0x0000000dff087299 */ /* 0x000fe40008011608 */
[----:B------:R-:W-:-:S02]  /*22a0*/  USEL UR7, UR38, UR16, !UP0 ;  /* 0x0000001026077287 */ /* 0x000fc4000c000000 */
[----:B------:R-:W-:Y:S02]  /*22b0*/  USEL UR8, UR39, UR8, !UP2 ;  /* 0x0000000827087287 */ /* 0x000fe4000d000000 */
[----:B-1----:R-:W-:Y:S01]  /*22c0*/  UIMAD.WIDE.U32 UR16, UR7, UR10, URZ ;  /* 0x0000000a071072a5 */ /* 0x002fe2000f8e00ff */
[----:B------:R-:W-:Y:S01]  /*22d0*/  UMOV UR4, UR23 ;  /* 0x0000001700047c82 */ /* 0x000fe20008000000 */
[----:B------:R-:W-:Y:S02]  /*22e0*/  UIMAD.WIDE.U32 UR18, UR37, UR12, URZ ;  /* 0x0000000c251272a5 */ /* 0x000fe4000f8e00ff */
[----:B------:R-:W-:-:S03]  /*22f0*/  UIMAD.WIDE.U32 UR22, UR8, UR10, URZ ;  /* 0x0000000a081672a5 */ /* 0x000fc6000f8e00ff */
[----:B------:R-:W-:Y:S01]  /*2300*/  UMOV UR16, UR17 ;  /* 0x0000001100107c82 */ /* 0x000fe20008000000 */
[----:B------:R-:W-:Y:S02]  /*2310*/  USHF.R.U32.HI UR4, URZ, UR26, UR4 ;  /* 0x0000001aff047299 */ /* 0x000fe40008011604 */
[----:B------:R-:W-:Y:S01]  /*2320*/  @UP3 USHF.R.U32.HI UR7, URZ, UR11, UR16 ;  /* 0x0000000bff073299 */ /* 0x000fe20008011610 */
[----:B------:R-:W-:Y:S01]  /*2330*/  UMOV UR18, UR19 ;  /* 0x0000001300127c82 */ /* 0x000fe20008000000 */
[----:B------:R-:W-:Y:S01]  /*2340*/  UMOV UR22, UR23 ;  /* 0x0000001700167c82 */ /* 0x000fe20008000000 */
[----:B------:R-:W-:Y:S02]  /*2350*/  USHF.R.U32.HI UR13, URZ, UR13, UR18 ;  /* 0x0000000dff0d7299 */ /* 0x000fe40008011612 */
[----:B------:R-:W-:Y:S02]  /*2360*/  USEL UR4, UR27, UR4, !UP0 ;  /* 0x000000041b047287 */ /* 0x000fe4000c000000 */
[----:B------:R-:W-:-:S02]  /*2370*/  @UP3 USHF.R.U32.HI UR8, URZ, UR11, UR22 ;  /* 0x0000000bff083299 */ /* 0x000fc40008011616 */
[----:B------:R-:W-:Y:S02]  /*2380*/  UIMAD UR9, UR42, UR7, URZ ;  /* 0x000000072a0972a4 */ /* 0x000fe4000f8e02ff */
[----:B------:R-:W-:Y:S02]  /*2390*/  USEL UR7, UR37, UR13, !UP2 ;  /* 0x0000000d25077287 */ /* 0x000fe4000d000000 */
[----:B------:R-:W-:Y:S02]  /*23a0*/  UIMAD UR12, UR42, UR8, URZ ;  /* 0x000000082a0c72a4 */ /* 0x000fe4000f8e02ff */
[----:B------:R-:W-:Y:S02]  /*23b0*/  UISETP.GE.AND UP0, UPT, UR4, UR9, UPT ;  /* 0x000000090400728c */ /* 0x000fe4000bf06270 */
[----:B------:R-:W-:Y:S02]  /*23c0*/  UIMAD.WIDE.U32 UR16, UR4, UR10, URZ ;  /* 0x0000000a041072a5 */ /* 0x000fe4000f8e00ff */
[----:B------:R-:W-:-:S02]  /*23d0*/  UISETP.GE.OR UP0, UPT, UR7, UR12, UP0 ;  /* 0x0000000c0700728c */ /* 0x000fc40008706670 */
[----:B------:R-:W-:Y:S02]  /*23e0*/  UIMAD.WIDE.U32 UR12, UR7, UR10, URZ ;  /* 0x0000000a070c72a5 */ /* 0x000fe4000f8e00ff */
[----:B------:R-:W-:Y:S01]  /*23f0*/  UIADD3 UR15, UPT, UPT, -UR4, URZ, URZ ;  /* 0x000000ff040f7290 */ /* 0x000fe2000fffe1ff */
[----:B------:R-:W-:Y:S01]  /*2400*/  UMOV UR10, UR17 ;  /* 0x00000011000a7c82 */ /* 0x000fe20008000000 */
[----:B------:R-:W-:Y:S02]  /*2410*/  UIADD3 UR12, UPT, UPT, -UR7, URZ, URZ ;  /* 0x000000ff070c7290 */ /* 0x000fe4000fffe1ff */
[----:B------:R-:W-:-:S03]  /*2420*/  USHF.R.U32.HI UR10, URZ, UR11, UR10 ;  /* 0x0000000bff0a7299 */ /* 0x000fc6000801160a */
[----:B------:R-:W-:Y:S01]  /*2430*/  @!UP0 UMOV UR9, UR13 ;  /* 0x0000000d00098c82 */ /* 0x000fe20008000000 */
[----:B------:R-:W-:Y:S02]  /*2440*/  UIMAD UR15, UR14, UR15, UR27 ;  /* 0x0000000f0e0f72a4 */ /* 0x000fe4000f8e021b */
[----:B------:R-:W-:Y:S02]  /*2450*/  USEL UR10, UR4, UR10, !UP3 ;  /* 0x0000000a040a7287 */ /* 0x000fe4000d800000 */
[----:B------:R-:W-:Y:S02]  /*2460*/  @!UP0 USHF.R.U32.HI UR9, URZ, UR11, UR9 ;  /* 0x0000000bff098299 */ /* 0x000fe40008011609 */
[----:B------:R-:W-:Y:S02]  /*2470*/  UIADD3 UR11, UPT, UPT, -UR10, URZ, URZ ;  /* 0x000000ff0a0b7290 */ /* 0x000fe4000fffe1ff */
[----:B------:R-:W-:Y:S02]  /*2480*/  @!UP0 USEL UR9, UR7, UR9, !UP3 ;  /* 0x0000000907098287 */ /* 0x000fe4000d800000 */
[----:B------:R-:W-:-:S02]  /*2490*/  UIMAD UR11, UR42, UR11, UR4 ;  /* 0x0000000b2a0b72a4 */ /* 0x000fc4000f8e0204 */
[----:B------:R-:W-:Y:S02]  /*24a0*/  @!UP0 UIADD3 UR10, UPT, UPT, UR10, -UR9, URZ ;  /* 0x800000090a0a8290 */ /* 0x000fe4000fffe0ff */
[----:B------:R-:W-:Y:S02]  /*24b0*/  @!UP0 UIMAD UR9, UR11, UR8, UR9 ;  /* 0x000000080b0982a4 */ /* 0x000fe4000f8e0209 */
[----:B------:R-:W-:Y:S02]  /*24c0*/  @!UP0 UIMAD UR4, UR42, UR10, UR7 ;  /* 0x0000000a2a0482a4 */ /* 0x000fe4000f8e0207 */
[----:B------:R-:W-:Y:S02]  /*24d0*/  UIMAD UR8, UR20, UR12, UR37 ;  /* 0x0000000c140872a4 */ /* 0x000fe4000f8e0225 */
[----:B------:R-:W-:Y:S01]  /*24e0*/  UIMAD UR27, UR4, UR14, UR15 ;  /* 0x0000000e041b72a4 */ /* 0x000fe2000f8e020f */
[----:B------:R-:W-:Y:S02]  /*24f0*/  @!UP0 UMOV UR7, UR9 ;  /* 0x0000000900078c82 */ /* 0x000fe40008000000 */
[----:B------:R-:W-:-:S12]  /*2500*/  UIMAD UR37, UR7, UR20, UR8 ;  /* 0x00000014072572a4 */ /* 0x000fd8000f8e0208 */
.L_x_40:
[----:B------:R-:W2:Y:S02]  /*2510*/  LDCU UR4, c[0x0][0xb30] ;  /* 0x00016600ff0477ac */ /* 0x000ea40008000800 */
[----:B--2---:R-:W-:-:S09]  /*2520*/  UISETP.NE.AND UP0, UPT, UR4, 0x1, UPT ;  /* 0x000000010400788c */ /* 0x004fd2000bf05270 */
[----:B------:R-:W-:Y:S05]  /*2530*/  BRA.U UP0, `(.L_x_41) ;  /* 0x0000000100447547 */ /* 0x000fea000b800000 */
[----:B------:R-:W2:Y:S01]  /*2540*/  LDCU.128 UR12, c[0x0][0xb10] ;  /* 0x00016200ff0c77ac */ /* 0x000ea20008000c00 */
[----:B------:R-:W3:Y:S01]  /*2550*/  LDCU UR16, c[0x0][0xb0c] ;  /* 0x00016180ff1077ac */ /* 0x000ee20008000800 */
[----:B------:R-:W4:Y:S01]  /*2560*/  LDCU UR17, c[0x0][0xb20] ;  /* 0x00016400ff1177ac */ /* 0x000f220008000800 */
[----:B--2---:R-:W-:Y:S02]  /*2570*/  UIMAD.WIDE.U32 UR10, UR37, UR12, URZ ;  /* 0x0000000c250a72a5 */ /* 0x004fe4000f8e00ff */
[----:B------:R-:W-:Y:S02]  /*2580*/  UIMAD.WIDE.U32 UR8, UR27, UR15, URZ ;  /* 0x0000000f1b0872a5 */ /* 0x000fe4000f8e00ff */
[----:B---3--:R-:W-:Y:S02]  /*2590*/  UISETP.NE.AND UP2, UPT, UR16, 0x1, UPT ;  /* 0x000000011000788c */ /* 0x008fe4000bf45270 */
[----:B------:R-:W-:Y:S01]  /*25a0*/  UISETP.NE.AND UP0, UPT, UR14, 0x1, UPT ;  /* 0x000000010e00788c */ /* 0x000fe2000bf05270 */
[----:B------:R-:W-:-:S02]  /*25b0*/  UMOV UR7, UR11 ;  /* 0x0000000b00077c82 */ /* 0x000fc40008000000 */
[----:B------:R-:W-:Y:S01]  /*25c0*/  UMOV UR4, UR9 ;  /* 0x0000000900047c82 */ /* 0x000fe20008000000 */
[----:B------:R-:W-:Y:S02]  /*25d0*/  USHF.R.U32.HI UR7, URZ, UR13, UR7 ;  /* 0x0000000dff077299 */ /* 0x000fe40008011607 */
[----:B----4-:R-:W-:Y:S02]  /*25e0*/  USHF.R.U32.HI UR4, URZ, UR17, UR4 ;  /* 0x00000011ff047299 */ /* 0x010fe40008011604 */
[----:B------:R-:W-:Y:S02]  /*25f0*/  USEL UR7, UR37, UR7, !UP2 ;  /* 0x0000000725077287 */ /* 0x000fe4000d000000 */
[----:B------:R-:W-:-:S04]  /*2600*/  USEL UR4, UR27, UR4, !UP0 ;  /* 0x000000041b047287 */ /* 0x000fc8000c000000 */
[----:B------:R-:W-:Y:S02]  /*2610*/  UIADD3 UR8, UPT, UPT, UR7, -UR4, URZ ;  /* 0x8000000407087290 */ /* 0x000fe4000fffe0ff */
[----:B------:R-:W-:Y:S02]  /*2620*/  UIADD3 UR4, UPT, UPT, -UR7, UR4, URZ ;  /* 0x0000000407047290 */ /* 0x000fe4000fffe1ff */
[----:B------:R-:W-:Y:S02]  /*2630*/  UIMAD UR27, UR8, UR14, UR27 ;  /* 0x0000000e081b72a4 */ /* 0x000fe4000f8e021b */
[----:B------:R-:W-:-:S12]  /*2640*/  UIMAD UR37, UR4, UR16, UR37 ;  /* 0x00000010042572a4 */ /* 0x000fd8000f8e0225 */
.L_x_41:
[----:B------:R-:W-:Y:S01]  /*2650*/  VIADD R11, R11, 0x1 ;  /* 0x000000010b0b7836 */ /* 0x000fe20000000000 */
[----:B------:R-:W-:Y:S02]  /*2660*/  R2UR UR7, R48 ;  /* 0x00000000300772ca */ /* 0x000fe400000e0000 */
[----:B------:R-:W-:Y:S02]  /*2670*/  R2UR UR4, R47 ;  /* 0x000000002f0472ca */ /* 0x000fe400000e0000 */
[C---:B------:R-:W-:Y:S02]  /*2680*/  ISETP.NE.AND P0, PT, R11.reuse, 0x2, PT ;  /* 0x000000020b00780c */ /* 0x040fe40003f05270 */
[----:B------:R-:W-:Y:S02]  /*2690*/  PLOP3.LUT P1, PT, PT, PT, PT, 0x80, 0x8 ;  /* 0x000000000008781c */ /* 0x000fe40003f2f070 */
[----:B-1----:R-:W-:Y:S02]  /*26a0*/  SEL R0, RZ, 0x1, P0 ;  /* 0x00000001ff007807 */ /* 0x002fe40000000000 */
[----:B------:R-:W-:-:S02]  /*26b0*/  SEL R11, R11, RZ, P0 ;  /* 0x000000ff0b0b7207 */ /* 0x000fc40000000000 */
[----:B------:R-:W-:Y:S01]  /*26c0*/  LOP3.LUT R10, R10, R0, RZ, 0x3c, !PT ;  /* 0x000000000a0a7212 */ /* 0x000fe200078e3cff */
[----:B------:R-:W-:Y:S02]  /*26d0*/  UIADD3 UR26, UPT, UPT, UR37, UR7, URZ ;  /* 0x00000007251a7290 */ /* 0x000fe4000fffe0ff */
[----:B------:R-:W-:Y:S01]  /*26e0*/  UIADD3 UR30, UPT, UPT, UR27, UR4, URZ ;  /* 0x000000041b1e7290 */ /* 0x000fe2000fffe0ff */
[----:B------:R-:W-:Y:S11]  /*26f0*/  BRA.U UP1, `(.L_x_42) ;  /* 0xfffffff101347547 */ /* 0x000ff6000b83ffff */
[----:B------:R-:W-:Y:S01]  /*2700*/  UIADD3 UR7, UPT, UPT, UR6, 0x20, URZ ;  /* 0x0000002006077890 */ /* 0x000fe2000fffe0ff */
[----:B------:R-:W-:-:S03]  /*2710*/  SHF.L.U32 R2, R12, 0x1f, RZ ;  /* 0x0000001f0c027819 */ /* 0x000fc600000006ff */
[----:B------:R-:W-:-:S09]  /*2720*/  ULEA UR4, UR5, UR7, 0x3 ;  /* 0x0000000705047291 */ /* 0x000fd2000f8e18ff */
[----:B------:R-:W1:Y:S02]  /*2730*/  SYNCS.PHASECHK.TRANS64.TRYWAIT P0, [UR4], R2 ;  /* 0x00000002ff0075a7 */ /* 0x000e640008001104 */
[----:B-1----:R-:W-:Y:S05]  /*2740*/  @!P0 BRA `(.L_x_43) ;  /* 0x0000004c00bc8947 */ /* 0x002fea0003800000 */
.L_x_127:
[----:B------:R-:W-:-:S04]  /*2750*/  UIADD3 UR4, UPT, UPT, UR5, 0x1, URZ ;  /* 0x0000000105047890 */ /* 0x000fc8000fffe0ff */
[----:B------:R-:W-:-:S04]  /*2760*/  UISETP.NE.AND UP0, UPT, UR4, 0x4, UPT ;  /* 0x000000040400788c */ /* 0x000fc8000bf05270 */
[----:B------:R-:W-:Y:S02]  /*2770*/  USEL UR6, URZ, 0x1, UP0 ;  /* 0x00000001ff067887 */ /* 0x000fe40008000000 */
[----:B------:R-:W-:-:S04]  /*2780*/  USEL UR4, UR4, URZ, UP0 ;  /* 0x000000ff04047287 */ /* 0x000fc80008000000 */
[----:B------:R-:W-:Y:S01]  /*2790*/  ULEA UR5, UR4, UR7, 0x3 ;  /* 0x0000000704057291 */ /* 0x000fe2000f8e18ff */
[----:B-1----:R-:W-:-:S04]  /*27a0*/  LOP3.LUT R2, R12, UR6, RZ, 0x3c, !PT ;  /* 0x000000060c027c12 */ /* 0x002fc8000f8e3cff */
[----:B------:R-:W-:-:S04]  /*27b0*/  SHF.L.U32 R3, R2, 0x1f, RZ ;  /* 0x0000001f02037819 */ /* 0x000fc800000006ff */
[----:B------:R-:W1:Y:S02]  /*27c0*/  SYNCS.PHASECHK.TRANS64.TRYWAIT P0, [UR5], R3 ;  /* 0x00000003ff0075a7 */ /* 0x000e640008001105 */
[----:B-1----:R-:W-:Y:S05]  /*27d0*/  @!P0 BRA `(.L_x_44) ;  /* 0x0000004c00b08947 */ /* 0x002fea0003800000 */
.L_x_129:
[----:B------:R-:W-:-:S04]  /*27e0*/  UIADD3 UR4, UPT, UPT, UR4, 0x1, URZ ;  /* 0x0000000104047890 */ /* 0x000fc8000fffe0ff */
[----:B------:R-:W-:-:S04]  /*27f0*/  UISETP.NE.AND UP0, UPT, UR4, 0x4, UPT ;  /* 0x000000040400788c */ /* 0x000fc8000bf05270 */
[----:B------:R-:W-:Y:S02]  /*2800*/  USEL UR6, URZ, 0x1, UP0 ;  /* 0x00000001ff067887 */ /* 0x000fe40008000000 */
[----:B------:R-:W-:-:S04]  /*2810*/  USEL UR4, UR4, URZ, UP0 ;  /* 0x000000ff04047287 */ /* 0x000fc80008000000 */
[----:B------:R-:W-:Y:S01]  /*2820*/  ULEA UR5, UR4, UR7, 0x3 ;  /* 0x0000000704057291 */ /* 0x000fe2000f8e18ff */
[----:B------:R-:W-:-:S04]  /*2830*/  LOP3.LUT R2, R2, UR6, RZ, 0x3c, !PT ;  /* 0x0000000602027c12 */ /* 0x000fc8000f8e3cff */
[----:B-1----:R-:W-:-:S04]  /*2840*/  SHF.L.U32 R3, R2, 0x1f, RZ ;  /* 0x0000001f02037819 */ /* 0x002fc800000006ff */
[----:B------:R-:W1:Y:S02]  /*2850*/  SYNCS.PHASECHK.TRANS64.TRYWAIT P0, [UR5], R3 ;  /* 0x00000003ff0075a7 */ /* 0x000e640008001105 */
[----:B-1----:R-:W-:Y:S05]  /*2860*/  @!P0 BRA `(.L_x_45) ;  /* 0x0000004c00a48947 */ /* 0x002fea0003800000 */
.L_x_131:
[----:B------:R-:W-:-:S04]  /*2870*/  UIADD3 UR4, UPT, UPT, UR4, 0x1, URZ ;  /* 0x0000000104047890 */ /* 0x000fc8000fffe0ff */
[----:B------:R-:W-:-:S04]  /*2880*/  UISETP.NE.AND UP0, UPT, UR4, 0x4, UPT ;  /* 0x000000040400788c */ /* 0x000fc8000bf05270 */
[----:B------:R-:W-:Y:S02]  /*2890*/  USEL UR5, URZ, 0x1, UP0 ;  /* 0x00000001ff057887 */ /* 0x000fe40008000000 */
[----:B------:R-:W-:-:S04]  /*28a0*/  USEL UR4, UR4, URZ, UP0 ;  /* 0x000000ff04047287 */ /* 0x000fc80008000000 */
[----:B------:R-:W-:Y:S01]  /*28b0*/  ULEA UR4, UR4, UR7, 0x3 ;  /* 0x0000000704047291 */ /* 0x000fe2000f8e18ff */
[----:B------:R-:W-:-:S04]  /*28c0*/  LOP3.LUT R2, R2, UR5, RZ, 0x3c, !PT ;  /* 0x0000000502027c12 */ /* 0x000fc8000f8e3cff */
[----:B------:R-:W-:Y:S01]  /*28d0*/  SHF.L.U32 R2, R2, 0x1f, RZ ;  /* 0x0000001f02027819 */ /* 0x000fe200000006ff */
[----:B-1----:R-:W-:-:S07]  /*28e0*/  IMAD.U32 R0, RZ, RZ, UR4 ;  /* 0x00000004ff007e24 */ /* 0x002fce000f8e00ff */
.L_x_46:
[----:B-1----:R1:W2:Y:S02]  /*28f0*/  SYNCS.PHASECHK.TRANS64.TRYWAIT P0, [R0+URZ], R2 ;  /* 0x00000002000075a7 */ /* 0x0022a400080011ff */
[----:B--2---:R-:W-:Y:S05]  /*2900*/  @!P0 NANOSLEEP.SYNCS 0x989680 ;  /* 0x009896800000895d */ /* 0x004fea0003900000 */
[----:B------:R-:W2:Y:S02]  /*2910*/  @!P0 SYNCS.PHASECHK.TRANS64 P0, [R0+URZ], R2 ;  /* 0x00000002000085a7 */ /* 0x000ea400080010ff */
[----:B--2---:R-:W-:Y:S05]  /*2920*/  @P0 EXIT ;  /* 0x000000000000094d */ /* 0x004fea0003800000 */
[----:B------:R-:W-:Y:S05]  /*2930*/  BRA `(.L_x_46) ;  /* 0xfffffffc00ec7947 */ /* 0x000fea000383ffff */
.L_x_22:
[----:B------:R-:W-:-:S04]  /*2940*/  UISETP.NE.AND UP0, UPT, UR54, URZ, UPT ;  /* 0x000000ff3600728c */ /* 0x000fc8000bf05270 */
[----:B------:R-:W-:-:S09]  /*2950*/  UISETP.NE.OR UP0, UPT, UR18, 0x1, UP0 ;  /* 0x000000011200788c */ /* 0x000fd20008705670 */
[----:B------:R-:W-:Y:S05]  /*2960*/  BRA.U UP0, `(.L_x_47) ;  /* 0x0000000500487547 */ /* 0x000fea000b800000 */
[----:B------:R-:W-:Y:S01]  /*2970*/  ISETP.GE.U32.AND P2, PT, R0, 0x2, PT ;  /* 0x000000020000780c */ /* 0x000fe20003f46070 */
[----:B------:R-:W-:Y:S01]  /*2980*/  IMAD.MOV.U32 R12, RZ, RZ, 0x1 ;  /* 0x00000001ff0c7424 */ /* 0x000fe200078e00ff */
[----:B------:R-:W-:Y:S02]  /*2990*/  CS2R R10, SRZ ;  /* 0x00000000000a7805 */ /* 0x000fe4000001ff00 */
[----:B------:R-:W-:Y:S01]  /*29a0*/  CS2R R8, SRZ ;  /* 0x0000000000087805 */ /* 0x000fe2000001ff00 */
[----:B------:R-:W-:Y:S01]  /*29b0*/  UMOV UR6, 0x400 ;  /* 0x0000040000067882 */ /* 0x000fe20000000000 */
[----:B------:R-:W-:Y:S01]  /*29c0*/  UMOV UR5, URZ ;  /* 0x000000ff00057c82 */ /* 0x000fe20008000000 */
[----:B------:R-:W-:-:S12]  /*29d0*/  ULEA UR6, UR54, UR6, 0x18 ;  /* 0x0000000636067291 */ /* 0x000fd8000f8ec0ff */
.L_x_51:
[----:B------:R-:W-:Y:S02]  /*29e0*/  LEA R2, R8, UR6, 0x3 ;  /* 0x0000000608027c11 */ /* 0x000fe4000f8e18ff */
[----:B------:R-:W-:-:S03]  /*29f0*/  SHF.L.U32 R4, R9, 0x1f, RZ ;  /* 0x0000001f09047819 */ /* 0x000fc600000006ff */
[----:B------:R-:W-:Y:S01]  /*2a00*/  VIADD R5, R2, 0xf0 ;  /* 0x000000f002057836 */ /* 0x000fe20000000000 */
[----:B------:R-:W2:Y:S02]  /*2a10*/  SYNCS.PHASECHK.TRANS64.TRYWAIT P0, [R2+URZ+0xe0], R4 ;  /* 0x0000e004020075a7 */ /* 0x000ea400080011ff */
[----:B--2---:R-:W-:Y:S05]  /*2a20*/  @!P0 BRA `(.L_x_48) ;  /* 0x0000004c004c8947 */ /* 0x004fea0003800000 */
.L_x_132:
[----:B------:R-:W-:Y:S01]  /*2a30*/  ULEA UR4, UR5, UR6, 0x3 ;  /* 0x0000000605047291 */ /* 0x000fe2000f8e18ff */
[----:B--2---:R-:W-:Y:S01]  /*2a40*/  PRMT R2, RZ, 0x654, R5 ;  /* 0x00000654ff027816 */ /* 0x004fe20000000005 */
[----:B------:R-:W-:Y:S01]  /*2a50*/  @!P2 IMAD.MOV.U32 R4, RZ, RZ, 0x10 ;  /* 0x00000010ff04a424 */ /* 0x000fe200078e00ff */
[----:B------:R-:W-:Y:S01]  /*2a60*/  SHF.L.U32 R5, R12, 0x1f, RZ ;  /* 0x0000001f0c057819 */ /* 0x000fe200000006ff */
[----:B------:R-:W-:Y:S01]  /*2a70*/  UIADD3 UR7, UPT, UPT, UR4, 0x80, URZ ;  /* 0x0000008004077890 */ /* 0x000fe2000fffe0ff */
[----:B------:R2:W-:Y:S05]  /*2a80*/  SYNCS.ARRIVE.TRANS64.RED.A1T0 RZ, [R2+URZ], RZ ;  /* 0x000000ff02ff79a7 */ /* 0x0005ea00081004ff */
[----:B------:R-:W-:Y:S01]  /*2a90*/  IMAD.U32 R6, RZ, RZ, UR7 ;  /* 0x00000007ff067e24 */ /* 0x000fe2000f8e00ff */
[----:B------:R-:W3:Y:S04]  /*2aa0*/  SYNCS.PHASECHK.TRANS64.TRYWAIT P0, [UR4+0x90], R5 ;  /* 0x00009005ff0075a7 */ /* 0x000ee80008001104 */
[----:B------:R-:W-:Y:S01]  /*2ab0*/  PRMT R6, R0, 0x654, R6 ;  /* 0x0000065400067816 */ /* 0x000fe20000000006 */
[----:B--23--:R-:W-:Y:S06]  /*2ac0*/  @!P0 BRA `(.L_x_49) ;  /* 0x0000004c00388947 */ /* 0x00cfec0003800000 */
.L_x_134:
[----:B------:R-:W-:Y:S01]  /*2ad0*/  ULEA UR8, UR5, UR6, 0x4 ;  /* 0x0000000605087291 */ /* 0x000fe2000f8e20ff */
[----:B------:R-:W-:Y:S01]  /*2ae0*/  SEL R3, R6, R3, !P2 ;  /* 0x0000000306037207 */ /* 0x000fe20005000000 */
[----:B------:R-:W-:Y:S01]  /*2af0*/  UIADD3 UR9, UPT, UPT, UR4, 0x80, URZ ;  /* 0x0000008004097890 */ /* 0x000fe2000fffe0ff */
[----:B--2---:R-:W-:Y:S01]  /*2b00*/  LEA R2, R11, UR6, 0x3 ;  /* 0x000000060b027c11 */ /* 0x004fe2000f8e18ff */
[----:B------:R-:W-:Y:S01]  /*2b10*/  UIADD3 UR8, UPT, UPT, UR8, 0x110, URZ ;  /* 0x0000011008087890 */ /* 0x000fe2000fffe0ff */
[----:B------:R2:W-:Y:S01]  /*2b20*/  @!P2 SYNCS.ARRIVE.TRANS64.RED RZ, [R3+URZ], R4 ;  /* 0x0000000403ffa9a7 */ /* 0x0005e200080004ff */
[----:B------:R-:W-:Y:S01]  /*2b30*/  UIADD3 UR4, UPT, UPT, UR5, 0x1, URZ ;  /* 0x0000000105047890 */ /* 0x000fe2000fffe0ff */
[----:B------:R-:W-:-:S03]  /*2b40*/  VIADD R8, R8, 0x1 ;  /* 0x0000000108087836 */ /* 0x000fc60000000000 */
[----:B------:R-:W-:Y:S02]  /*2b50*/  UISETP.NE.AND UP0, UPT, UR4, 0x2, UPT ;  /* 0x000000020400788c */ /* 0x000fe4000bf05270 */
[----:B------:R-:W-:Y:S01]  /*2b60*/  ISETP.NE.AND P0, PT, R8, 0x2, PT ;  /* 0x000000020800780c */ /* 0x000fe20003f05270 */
[----:B------:R-:W-:Y:S06]  /*2b70*/  UGETNEXTWORKID.BROADCAST [UR8], [UR9] ;  /* 0x00000000080073ca */ /* 0x000fec0008000100 */
[----:B------:R-:W-:Y:S02]  /*2b80*/  USEL UR7, URZ, 0x1, UP0 ;  /* 0x00000001ff077887 */ /* 0x000fe40008000000 */
[----:B------:R-:W-:-:S04]  /*2b90*/  USEL UR5, UR4, URZ, UP0 ;  /* 0x000000ff04057287 */ /* 0x000fc80008000000 */
[----:B------:R-:W-:Y:S02]  /*2ba0*/  LOP3.LUT R12, R12, UR7, RZ, 0x3c, !PT ;  /* 0x000000070c0c7c12 */ /* 0x000fe4000f8e3cff */
[----:B--2---:R-:W-:-:S04]  /*2bb0*/  SHF.L.U32 R4, R10, 0x1f, RZ ;  /* 0x0000001f0a047819 */ /* 0x004fc800000006ff */
[----:B------:R-:W2:Y:S02]  /*2bc0*/  SYNCS.PHASECHK.TRANS64.TRYWAIT P1, [R2+URZ+0x80], R4 ;  /* 0x00008004020075a7 */ /* 0x000ea400080211ff */
[----:B--2---:R-:W-:Y:S05]  /*2bd0*/  @!P1 BRA `(.L_x_50) ;  /* 0x0000004c000c9947 */ /* 0x004fea0003800000 */
.L_x_135:
[C---:B--2---:R-:W-:Y:S01]  /*2be0*/  LEA R4, R11.reuse, UR6, 0x4 ;  /* 0x000000060b047c11 */ /* 0x044fe2000f8e20ff */
[----:B------:R-:W-:Y:S01]  /*2bf0*/  VIADD R2, R2, 0x90 ;  /* 0x0000009002027836 */ /* 0x000fe20000000000 */
[----:B------:R-:W-:Y:S01]  /*2c00*/  SEL R8, R8, RZ, P0 ;  /* 0x000000ff08087207 */ /* 0x000fe20000000000 */
[----:B------:R-:W-:-:S03]  /*2c10*/  VIADD R11, R11, 0x1 ;  /* 0x000000010b0b7836 */ /* 0x000fc60000000000 */
[----:B------:R-:W2:Y:S01]  /*2c20*/  LDS.128 R4, [R4+0x110] ;  /* 0x0001100004047984 */ /* 0x000ea20000000c00 */
[----:B------:R-:W-:Y:S02]  /*2c30*/  PRMT R2, RZ, 0x654, R2 ;  /* 0x00000654ff027816 */ /* 0x000fe40000000002 */
[C---:B------:R-:W-:Y:S01]  /*2c40*/  ISETP.NE.AND P1, PT, R11.reuse, 0x2, PT ;  /* 0x000000020b00780c */ /* 0x040fe20003f25270 */
[----:B------:R-:W-:Y:S01]  /*2c50*/  @!PT LDS RZ, [RZ] ;  /* 0x00000000fffff984 */ /* 0x000fe20000000800 */
[----:B------:R-:W-:Y:S01]  /*2c60*/  @!PT LDS RZ, [RZ] ;  /* 0x00000000fffff984 */ /* 0x000fe20000000800 */
[----:B------:R-:W-:Y:S01]  /*2c70*/  @!PT LDS RZ, [RZ] ;  /* 0x00000000fffff984 */ /* 0x000fe20000000800 */
[----:B------:R-:W-:Y:S01]  /*2c80*/  @!PT LDS RZ, [RZ] ;  /* 0x00000000fffff984 */ /* 0x000fe20000000800 */
[----:B------:R3:W-:Y:S06]  /*2c90*/  MEMBAR.ALL.CTA ;  /* 0x0000000000007992 */ /* 0x0007ec0000008000 */
[----:B---3--:R-:W3:Y:S01]  /*2ca0*/  FENCE.VIEW.ASYNC.S ;  /* 0x00000000000073c6 */ /* 0x008ee20000000000 */
[----:B------:R-:W-:Y:S01]  /*2cb0*/  SEL R11, R11, RZ, P1 ;  /* 0x000000ff0b0b7207 */ /* 0x000fe20000800000 */
[----:B---3--:R3:W-:Y:S01]  /*2cc0*/  SYNCS.ARRIVE.TRANS64.RED.A1T0 RZ, [R2+URZ], RZ ;  /* 0x000000ff02ff79a7 */ /* 0x0087e200081004ff */
[----:B--2---:R-:W-:-:S02]  /*2cd0*/  LOP3.LUT P3, RZ, R6, 0x1, RZ, 0xc0, !PT ;  /* 0x0000000106ff7812 */ /* 0x004fc4000786c0ff */
[----:B------:R-:W-:-:S04]  /*2ce0*/  SEL R4, RZ, 0x1, P1 ;  /* 0x00000001ff047807 */ /* 0x000fc80000800000 */
[----:B------:R-:W-:Y:S02]  /*2cf0*/  LOP3.LUT R10, R10, R4, RZ, 0x3c, !PT ;  /* 0x000000040a0a7212 */ /* 0x000fe400078e3cff */
[----:B---3--:R-:W-:-:S04]  /*2d00*/  SEL R2, RZ, 0x1, P0 ;  /* 0x00000001ff027807 */ /* 0x008fc80000000000 */
[----:B------:R-:W-:Y:S01]  /*2d10*/  LOP3.LUT R9, R9, R2, RZ, 0x3c, !PT ;  /* 0x0000000209097212 */ /* 0x000fe200078e3cff */
[----:B------:R-:W-:Y:S06]  /*2d20*/  @P3 BRA `(.L_x_51) ;  /* 0xfffffffc002c3947 */ /* 0x000fec000383ffff */
[----:B------:R-:W-:Y:S01]  /*2d30*/  ULEA UR4, UR5, UR6, 0x3 ;  /* 0x0000000605047291 */ /* 0x000fe2000f8e18ff */
[----:B------:R-:W-:-:S08]  /*2d40*/  SHF.L.U32 R2, R12, 0x1f, RZ ;  /* 0x0000001f0c027819 */ /* 0x000fd000000006ff */
[----:B------:R-:W2:Y:S02]  /*2d50*/  SYNCS.PHASECHK.TRANS64 P0, [UR4+0x90], R2 ;  /* 0x00009002ff0075a7 */ /* 0x000ea40008001004 */
[----:B--2---:R-:W-:Y:S05]  /*2d60*/  @P0 BRA `(.L_x_52) ;  /* 0x0000000000080947 */ /* 0x004fea0003800000 */
[----:B------:R-:W2:Y:S02]  /*2d70*/  SYNCS.PHASECHK.TRANS64.TRYWAIT P0, [UR4+0x90], R2 ;  /* 0x00009002ff0075a7 */ /* 0x000ea40008001104 */
[----:B--2---:R-:W-:Y:S05]  /*2d80*/  @!P0 BRA `(.L_x_53) ;  /* 0x0000004800b48947 */ /* 0x004fea0003800000 */
.L_x_52:
[----:B------:R-:W-:-:S04]  /*2d90*/  UIADD3 UR7, UPT, UPT, UR5, 0x1, URZ ;  /* 0x0000000105077890 */ /* 0x000fc8000fffe0ff */
[----:B------:R-:W-:-:S04]  /*2da0*/  UISETP.NE.AND UP0, UPT, UR7, 0x2, UPT ;  /* 0x000000020700788c */ /* 0x000fc8000bf05270 */
[----:B------:R-:W-:Y:S02]  /*2db0*/  USEL UR8, URZ, 0x1, UP0 ;  /* 0x00000001ff087887 */ /* 0x000fe40008000000 */
[----:B------:R-:W-:-:S04]  /*2dc0*/  USEL UR7, UR7, URZ, UP0 ;  /* 0x000000ff07077287 */ /* 0x000fc80008000000 */
[----:B------:R-:W-:Y:S01]  /*2dd0*/  ULEA UR7, UR7, UR6, 0x3 ;  /* 0x0000000607077291 */ /* 0x000fe2000f8e18ff */
[----:B--2---:R-:W-:-:S04]  /*2de0*/  LOP3.LUT R2, R12, UR8, RZ, 0x3c, !PT ;  /* 0x000000080c027c12 */ /* 0x004fc8000f8e3cff */
[----:B------:R-:W-:-:S04]  /*2df0*/  SHF.L.U32 R0, R2, 0x1f, RZ ;  /* 0x0000001f02007819 */ /* 0x000fc800000006ff */
[----:B------:R-:W2:Y:S02]  /*2e00*/  SYNCS.PHASECHK.TRANS64 P0, [UR7+0x90], R0 ;  /* 0x00009000ff0075a7 */ /* 0x000ea40008001007 */
[----:B-12---:R-:W-:Y:S05]  /*2e10*/  @P0 EXIT ;  /* 0x000000000000094d */ /* 0x006fea0003800000 */
[----:B------:R-:W-:Y:S02]  /*2e20*/  SHF.L.U32 R2, R2, 0x1f, RZ ;  /* 0x0000001f02027819 */ /* 0x000fe400000006ff */
[----:B------:R-:W-:-:S07]  /*2e30*/  MOV R0, UR7 ;  /* 0x0000000700007c02 */ /* 0x000fce0008000f00 */
.L_x_54:
[----:B-1----:R1:W2:Y:S02]  /*2e40*/  SYNCS.PHASECHK.TRANS64.TRYWAIT P0, [R0+URZ+0x90], R2 ;  /* 0x00009002000075a7 */ /* 0x0022a400080011ff */
[----:B--2---:R-:W-:Y:S05]  /*2e50*/  @!P0 NANOSLEEP.SYNCS 0x989680 ;  /* 0x009896800000895d */ /* 0x004fea0003900000 */
[----:B------:R-:W2:Y:S02]  /*2e60*/  @!P0 SYNCS.PHASECHK.TRANS64 P0, [R0+URZ+0x90], R2 ;  /* 0x00009002000085a7 */ /* 0x000ea400080010ff */
[----:B--2---:R-:W-:Y:S05]  /*2e70*/  @P0 EXIT ;  /* 0x000000000000094d */ /* 0x004fea0003800000 */
[----:B------:R-:W-:Y:S05]  /*2e80*/  BRA `(.L_x_54) ;  /* 0xfffffffc00ec7947 */ /* 0x000fea000383ffff */
.L_x_47:
[----:B------:R-:W-:Y:S05]  /*2e90*/  BRA.U UP4, `(.L_x_55) ;  /* 0x0000000d049c7547 */ /* 0x000fea000b800000 */
[----:B------:R-:W-:Y:S01]  /*2ea0*/  UMOV UR4, 0x40 ;  /* 0x0000004000047882 */ /* 0x000fe20000000000 */
[----:B------:R-:W-:Y:S01]  /*2eb0*/  NOP ;  /* 0x0000000000007918 */ /* 0x000fe20000000000 */
[----:B------:R-:W-:Y:S01]  /*2ec0*/  ULEA UR5, UR54, UR4, 0x18 ;  /* 0x0000000436057291 */ /* 0x000fe2000f8ec0ff */
[----:B------:R-:W-:Y:S02]  /*2ed0*/  UMOV UR6, 0x400 ;  /* 0x0000040000067882 */ /* 0x000fe40000000000 */
[----:B------:R-:W-:-:S06]  /*2ee0*/  ULEA UR6, UR54, UR6, 0x18 ;  /* 0x0000000636067291 */ /* 0x000fcc000f8ec0ff */
[----:B------:R-:W2:Y:S02]  /*2ef0*/  LDS.U8 R0, [UR5+0x1c] ;  /* 0x00001c05ff007984 */ /* 0x000ea40008000000 */
[----:B--2---:R-:W-:-:S13]  /*2f00*/  ISETP.NE.AND P0, PT, R0, RZ, PT ;  /* 0x000000ff0000720c */ /* 0x004fda0003f05270 */
[----:B------:R-:W-:Y:S05]  /*2f10*/  @P0 BRA `(.L_x_56) ;  /* 0x0000000000580947 */ /* 0x000fea0003800000 */
[----:B------:R-:W-:-:S13]  /*2f20*/  ELECT P0, URZ, PT ;  /* 0x0000000000ff782f */ /* 0x000fda0003800000 */
[----:B------:R-:W-:Y:S05]  /*2f30*/  @!P0 BRA `(.L_x_57) ;  /* 0x0000000000608947 */ /* 0x000fea0003800000 */
[----:B------:R-:W-:Y:S01]  /*2f40*/  UMOV UR4, 0x10 ;  /* 0x0000001000047882 */ /* 0x000fe20000000000 */
[----:B------:R-:W-:Y:S01]  /*2f50*/  HFMA2 R0, -RZ, RZ, 0, 5.9604644775390625e-08 ;  /* 0x00000001ff007431 */ /* 0x000fe200000001ff */
[----:B------:R-:W-:-:S03]  /*2f60*/  MOV R3, 0xffff ;  /* 0x0000ffff00037802 */ /* 0x000fc60000000f00 */
[----:B------:R-:W-:Y:S04]  /*2f70*/  DEPBAR.LE SB2, 0x36 ;  /* 0x0000ad800000791a */ /* 0x000fe80000000000 */
[----:B------:R-:W2:Y:S02]  /*2f80*/  UTCATOMSWS.FIND_AND_SET.ALIGN UP0, UR4, UR4 ;  /* 0x00000004000475e3 */ /* 0x000ea40008000800 */
[----:B--2---:R-:W-:Y:S01]  /*2f90*/  MOV R4, UR4 ;  /* 0x0000000400047c02 */ /* 0x004fe20008000f00 */
[----:B------:R-:W-:Y:S06]  /*2fa0*/  BRA.U UP0, `(.L_x_58) ;  /* 0x0000000100187547 */ /* 0x000fec000b800000 */
.L_x_59:
[----:B------:R-:W-:Y:S05]  /*2fb0*/  NANOSLEEP 0x64 ;  /* 0x000000640000795d */ /* 0x000fea0003800000 */
[----:B------:R-:W-:-:S05]  /*2fc0*/  UMOV UR4, 0x10 ;  /* 0x0000001000047882 */ /* 0x000fca0000000000 */
[----:B------:R-:W-:Y:S04]  /*2fd0*/  DEPBAR.LE SB2, 0x36 ;  /* 0x0000ad800000791a */ /* 0x000fe80000000000 */
[----:B------:R-:W2:Y:S02]  /*2fe0*/  UTCATOMSWS.FIND_AND_SET.ALIGN UP0, UR4, UR4 ;  /* 0x00000004000475e3 */ /* 0x000ea40008000800 */
[----:B--2---:R-:W-:Y:S01]  /*2ff0*/  MOV R4, UR4 ;  /* 0x0000000400047c02 */ /* 0x004fe20008000f00 */
[----:B------:R-:W-:Y:S05]  /*3000*/  BRA.U !UP0, `(.L_x_59) ;  /* 0xfffffffd08e87547 */ /* 0x000fea000b83ffff */
.L_x_58:
[-C--:B------:R-:W-:Y:S02]  /*3010*/  SHF.L.U32 R3, R3, R4.reuse, RZ ;  /* 0x0000000403037219 */ /* 0x080fe400000006ff */
[----:B------:R-:W-:Y:S01]  /*3020*/  SHF.L.U32 R0, R0, R4, RZ ;  /* 0x0000000400007219 */ /* 0x000fe200000006ff */
[----:B------:R-:W-:Y:S02]  /*3030*/  IMAD.SHL.U32 R4, R4, 0x20, RZ ;  /* 0x0000002004047824 */ /* 0x000fe400078e00ff */
[----:B------:R2:W-:Y:S04]  /*3040*/  ATOMS.OR RZ, [UR5+0x14], R3 ;  /* 0x00001403ffff798c */ /* 0x0005e8000b000005 */
[----:B------:R2:W-:Y:S04]  /*3050*/  ATOMS.OR RZ, [UR5+0x18], R0 ;  /* 0x00001800ffff798c */ /* 0x0005e8000b000005 */
[----:B------:R2:W-:Y:S01]  /*3060*/  STS [UR6+0x130], R4 ;  /* 0x00013004ff007988 */ /* 0x0005e20008000806 */
[----:B------:R-:W-:Y:S05]  /*3070*/  BRA `(.L_x_57) ;  /* 0x0000000000107947 */ /* 0x000fea0003800000 */
.L_x_56:
[----:B------:R-:W-:Y:S02]  /*3080*/  MOV R0, 0xffffffff ;  /* 0xffffffff00007802 */ /* 0x000fe40000000f00 */
[----:B------:R-:W-:-:S03]  /*3090*/  MOV R4, 0x30c0 ;  /* 0x000030c000047802 */ /* 0x000fc60000000f00 */
[----:B------:R2:W-:Y:S04]  /*30a0*/  STS [UR6+0x130], R0 ;  /* 0x00013000ff007988 */ /* 0x0005e80008000806 */
[----:B-12--5:R-:W-:Y:S05]  /*30b0*/  CALL.REL.NOINC `($__internal_1_$__cuda_sm10x_tcgen05_guardrail_trap_phase_invalid_during_alloc) ;  /* 0x0000004c008c7944 */ /* 0x026fea0003c00000 */
.L_x_57:
[----:B------:R-:W-:Y:S05]  /*30c0*/  WARPSYNC.ALL ;  /* 0x0000000000007948 */ /* 0x000fea0003800000 */
[----:B------:R-:W3:Y:S01]  /*30d0*/  S2UR UR4, SR_CgaCtaId ;  /* 0x00000000000479c3 */ /* 0x000ee20000008800 */
[----:B------:R-:W-:Y:S01]  /*30e0*/  UMOV UR17, 0x400 ;  /* 0x0000040000117882 */ /* 0x000fe20000000000 */
[----:B------:R-:W-:-:S06]  /*30f0*/  NOP ;  /* 0x0000000000007918 */ /* 0x000fcc0000000000 */
[----:B------:R-:W-:Y:S06]  /*3100*/  BAR.ARV 0x6, 0xa0 ;  /* 0x0182800000007b1d */ /* 0x000fec0000002000 */
[----:B------:R-:W4:Y:S01]  /*3110*/  LDCU UR5, c[0x0][0x38c] ;  /* 0x00007180ff0577ac */ /* 0x000f220008000800 */
[----:B------:R-:W-:Y:S01]  /*3120*/  LOP3.LUT R2, R2, 0xffff, RZ, 0xc0, !PT ;  /* 0x0000ffff02027812 */ /* 0x000fe200078ec0ff */
[----:B------:R-:W-:Y:S01]  /*3130*/  IMAD.MOV.U32 R11, RZ, RZ, 0x1 ;  /* 0x00000001ff0b7424 */ /* 0x000fe200078e00ff */
[----:B------:R-:W-:Y:S01]  /*3140*/  CS2R R8, SRZ ;  /* 0x0000000000087805 */ /* 0x000fe2000001ff00 */
[----:B------:R-:W1:Y:S01]  /*3150*/  LDCU UR8, c[0x0][0x38c] ;  /* 0x00007180ff0877ac */ /* 0x000e620008000800 */
[----:B------:R-:W-:Y:S01]  /*3160*/  R2UR UR19, R2 ;  /* 0x00000000021372ca */ /* 0x000fe200000e0000 */
[----:B------:R-:W-:Y:S01]  /*3170*/  IMAD.MOV.U32 R10, RZ, RZ, RZ ;  /* 0x000000ffff0a7224 */ /* 0x000fe200078e00ff */
[----:B------:R-:W-:Y:S01]  /*3180*/  UMOV UR22, URZ ;  /* 0x000000ff00167c82 */ /* 0x000fe20008000000 */
[----:B------:R-:W-:Y:S01]  /*3190*/  UMOV UR14, URZ ;  /* 0x000000ff000e7c82 */ /* 0x000fe20008000000 */
[----:B---3--:R-:W-:Y:S01]  /*31a0*/  ULEA UR17, UR4, UR17, 0x18 ;  /* 0x0000001104117291 */ /* 0x008fe2000f8ec0ff */
[----:B------:R-:W-:Y:S01]  /*31b0*/  UMOV UR26, 0x0 ;  /* 0x00000000001a7882 */ /* 0x000fe20000000000 */
[----:B------:R-:W-:-:S02]  /*31c0*/  UMOV UR27, 0x4100010 ;  /* 0x04100010001b7882 */ /* 0x000fc40000000000 */
[----:B------:R-:W-:Y:S02]  /*31d0*/  UIADD3 UR6, UPT, UPT, UR17, 0x3400, URZ ;  /* 0x0000340011067890 */ /* 0x000fe4000fffe0ff */
[----:B------:R-:W-:Y:S02]  /*31e0*/  UIADD3 UR7, UPT, UPT, UR17, 0x7400, URZ ;  /* 0x0000740011077890 */ /* 0x000fe4000fffe0ff */
[----:B----4-:R-:W-:Y:S01]  /*31f0*/  UIADD3 UR5, UPT, UPT, UR5, 0x1f, URZ ;  /* 0x0000001f05057890 */ /* 0x010fe2000fffe0ff */
[----:B--2---:R-:W2:Y:S01]  /*3200*/  LDS R0, [UR17+0x130] ;  /* 0x00013011ff007984 */ /* 0x004ea20008000800 */
[----:B------:R-:W-:Y:S02]  /*3210*/  USHF.R.U32.HI UR6, URZ, 0x4, UR6 ;  /* 0x00000004ff067899 */ /* 0x000fe40008011606 */
[----:B------:R-:W-:Y:S02]  /*3220*/  USHF.R.S32.HI UR4, URZ, 0x1f, UR5 ;  /* 0x0000001fff047899 */ /* 0x000fe40008011405 */
[----:B------:R-:W-:-:S02]  /*3230*/  ULOP3.LUT UR6, UR6, 0x3fff, URZ, 0xc0, !UPT ;  /* 0x00003fff06067892 */ /* 0x000fc4000f8ec0ff */
[----:B------:R-:W-:Y:S02]  /*3240*/  ULEA.HI UR4, UR4, UR5, URZ, 0x5 ;  /* 0x0000000504047291 */ /* 0x000fe4000f8f28ff */
[----:B------:R-:W-:Y:S02]  /*3250*/  USHF.R.U32.HI UR5, URZ, 0x4, UR7 ;  /* 0x00000004ff057899 */ /* 0x000fe40008011607 */
[----:B------:R-:W-:Y:S02]  /*3260*/  USHF.R.S32.HI UR28, URZ, 0x5, UR4 ;  /* 0x00000005ff1c7899 */ /* 0x000fe40008011404 */
[----:B------:R-:W-:Y:S02]  /*3270*/  ULOP3.LUT UR5, UR5, 0x3fff, URZ, 0xc0, !UPT ;  /* 0x00003fff05057892 */ /* 0x000fe4000f8ec0ff */
[----:B------:R-:W-:Y:S02]  /*3280*/  UISETP.LT.AND UP0, UPT, UR28, 0x1, UPT ;  /* 0x000000011c00788c */ /* 0x000fe4000bf01270 */
[----:B------:R-:W-:-:S02]  /*3290*/  ULOP3.LUT UR20, UR6, 0x10000, URZ, 0xfc, !UPT ;  /* 0x0001000006147892 */ /* 0x000fc4000f8efcff */
[----:B------:R-:W-:Y:S02]  /*32a0*/  USEL UR29, UR28, 0x1, !UP0 ;  /* 0x000000011c1d7887 */ /* 0x000fe4000c000000 */
[----:B------:R-:W-:Y:S02]  /*32b0*/  ULOP3.LUT UR21, UR5, 0x10000, URZ, 0xfc, !UPT ;  /* 0x0001000005157892 */ /* 0x000fe4000f8efcff */
[----:B------:R-:W-:Y:S02]  /*32c0*/  UIADD3 UR29, UPT, UPT, -UR29, URZ, URZ ;  /* 0x000000ff1d1d7290 */ /* 0x000fe4000fffe1ff */
[----:B-1----:R-:W-:Y:S01]  /*32d0*/  UISETP.GE.AND UP4, UPT, UR8, 0x1, UPT ;  /* 0x000000010800788c */ /* 0x002fe2000bf86270 */
[----:B------:R-:W-:Y:S01]  /*32e0*/  UMOV UR24, 0x0 ;  /* 0x0000000000187882 */ /* 0x000fe20000000000 */
[----:B------:R-:W-:Y:S01]  /*32f0*/  UMOV UR25, 0x4100010 ;  /* 0x0410001000197882 */ /* 0x000fe20000000000 */
[----:B--2---:R-:W-:-:S15]  /*3300*/  R2UR UR30, R0 ;  /* 0x00000000001e72ca */ /* 0x004fde00000e0000 */
.L_x_66:
[----:B------:R-:W-:Y:S02]  /*3310*/  LEA R0, R10, UR17, 0x3 ;  /* 0x000000110a007c11 */ /* 0x000fe4000f8e18ff */
[----:B------:R-:W-:Y:S02]  /*3320*/  SHF.L.U32 R2, R9, 0x1f, RZ ;  /* 0x0000001f09027819 */ /* 0x000fe400000006ff */
[----:B------:R-:W-:Y:S01]  /*3330*/  PLOP3.LUT P0, PT, PT, PT, UP4, 0x80, 0x8 ;  /* 0x000000000008781c */ /* 0x000fe20003f0f048 */
[----:B------:R-:W-:Y:S01]  /*3340*/  VIADD R3, R0, 0x90 ;  /* 0x0000009000037836 */ /* 0x000fe20000000000 */
[----:B-1----:R-:W1:Y:S02]  /*3350*/  SYNCS.PHASECHK.TRANS64.TRYWAIT P1, [R0+URZ+0x80], R2 ;  /* 0x00008002000075a7 */ /* 0x002e6400080211ff */
[----:B-1-3--:R-:W-:Y:S09]  /*3360*/  @!P1 BRA `(.L_x_60) ;  /* 0x0000004400549947 */ /* 0x00aff20003800000 */
.L_x_137:
[----:B------:R-:W-:Y:S01]  /*3370*/  LEA R4, R10, UR17, 0x4 ;  /* 0x000000110a047c11 */ /* 0x000fe2000f8e20ff */
[----:B------:R-:W-:Y:S01]  /*3380*/  @UP4 ULEA UR4, UR14, UR17, 0x3 ;  /* 0x000000110e044291 */ /* 0x000fe2000f8e18ff */
[----:B------:R-:W-:Y:S01]  /*3390*/  PLOP3.LUT P2, PT, PT, PT, PT, 0x80, 0x8 ;  /* 0x000000000008781c */ /* 0x000fe20003f4f070 */
[----:B------:R-:W-:Y:S01]  /*33a0*/  ULEA UR23, UR22, UR17, 0x3 ;  /* 0x0000001116177291 */ /* 0x000fe2000f8e18ff */
[----:B------:R-:W-:Y:S02]  /*33b0*/  PRMT R3, RZ, 0x654, R3 ;  /* 0x00000654ff037816 */ /* 0x000fe40000000003 */
[----:B------:R-:W2:Y:S01]  /*33c0*/  LDS.128 R4, [R4+0x110] ;  /* 0x0001100004047984 */ /* 0x000ea20000000c00 */
[----:B-1----:R-:W-:Y:S02]  /*33d0*/  @P0 SHF.L.U32 R2, R8, 0x1f, RZ ;  /* 0x0000001f08020819 */ /* 0x002fe400000006ff */
[----:B------:R-:W-:Y:S01]  /*33e0*/  SHF.L.U32 R0, R11, 0x1f, RZ ;  /* 0x0000001f0b007819 */ /* 0x000fe200000006ff */
[----:B------:R-:W-:Y:S01]  /*33f0*/  @!PT LDS RZ, [RZ] ;  /* 0x00000000fffff984 */ /* 0x000fe20000000800 */
[----:B------:R-:W-:Y:S01]  /*3400*/  @!PT LDS RZ, [RZ] ;  /* 0x00000000fffff984 */ /* 0x000fe20000000800 */
[----:B------:R-:W-:Y:S01]  /*3410*/  @!PT LDS RZ, [RZ] ;  /* 0x00000000fffff984 */ /* 0x000fe20000000800 */
[----:B------:R-:W-:Y:S01]  /*3420*/  @!PT LDS RZ, [RZ] ;  /* 0x00000000fffff984 */ /* 0x000fe20000000800 */
[----:B------:R1:W-:Y:S06]  /*3430*/  MEMBAR.ALL.CTA ;  /* 0x0000000000007992 */ /* 0x0003ec0000008000 */
[----:B-1----:R-:W1:Y:S02]  /*3440*/  FENCE.VIEW.ASYNC.S ;  /* 0x00000000000073c6 */ /* 0x002e640000000000 */
[----:B-1----:R1:W-:Y:S01]  /*3450*/  SYNCS.ARRIVE.TRANS64.RED.A1T0 RZ, [R3+URZ], RZ ;  /* 0x000000ff03ff79a7 */ /* 0x0023e200081004ff */
[----:B------:R1:W3:Y:S01]  /*3460*/  @P0 SYNCS.PHASECHK.TRANS64.TRYWAIT P2, [UR4], R2 ;  /* 0x00000002ff0005a7 */ /* 0x0002e20008041104 */
[----:B------:R-:W-:Y:S01]  /*3470*/  ULEA.HI UR4, UR22, UR22, URZ, 0x1 ;  /* 0x0000001616047291 */ /* 0x000fe2000f8f08ff */
[----:B--2---:R-:W-:-:S03]  /*3480*/  LOP3.LUT P1, RZ, R6, 0x1, RZ, 0xc0, !PT ;  /* 0x0000000106ff7812 */ /* 0x004fc6000782c0ff */
[----:B------:R-:W-:Y:S02]  /*3490*/  USHF.L.U32 UR18, UR4, 0x5, URZ ;  /* 0x0000000504127899 */ /* 0x000fe400080006ff */
[----:B------:R-:W-:Y:S02]  /*34a0*/  ULOP3.LUT UR4, UR4, 0xffe, URZ, 0xc0, !UPT ;  /* 0x00000ffe04047892 */ /* 0x000fe4000f8ec0ff */
[----:B------:R-:W-:Y:S02]  /*34b0*/  ULOP3.LUT UR18, UR18, 0xffffffc0, URZ, 0xc0, !UPT ;  /* 0xffffffc012127892 */ /* 0x000fe4000f8ec0ff */
[----:B------:R-:W-:Y:S02]  /*34c0*/  UIADD3 UR4, UPT, UPT, -UR4, UR22, URZ ;  /* 0x0000001604047290 */ /* 0x000fe4000fffe1ff */
[----:B------:R-:W-:Y:S01]  /*34d0*/  UIADD3 UR18, UPT, UPT, UR30, UR18, URZ ;  /* 0x000000121e127290 */ /* 0x000fe2000fffe0ff */
[----:B------:R-:W2:Y:S03]  /*34e0*/  SYNCS.PHASECHK.TRANS64.TRYWAIT P0, [UR23+0xc0], R0 ;  /* 0x0000c000ff0075a7 */ /* 0x000ea60008001117 */
[----:B------:R-:W-:Y:S01]  /*34f0*/  ULEA UR18, UR4, UR18, 0x14 ;  /* 0x0000001204127291 */ /* 0x000fe2000f8ea0ff */
[----:B-123--:R-:W-:Y:S11]  /*3500*/  @!P0 BRA `(.L_x_61) ;  /* 0x0000004400008947 */ /* 0x00eff60003800000 */
.L_x_139:
[----:B------:R-:W-:Y:S01]  /*3510*/  IADD3 R10, PT, PT, R10, 0x1, RZ ;  /* 0x000000010a0a7810 */ /* 0x000fe20007ffe0ff */
[----:B------:R-:W-:Y:S06]  /*3520*/  BRA.U !UP4, `(.L_x_62) ;  /* 0x000000010c987547 */ /* 0x000fec000b800000 */
[----:B------:R-:W-:Y:S01]  /*3530*/  UPLOP3.LUT UP2, UPT, UPT, UPT, UPT, 0x40, 0x4 ;  /* 0x000000000004789c */ /* 0x000fe20003f4e870 */
[----:B------:R-:W-:Y:S01]  /*3540*/  UMOV UR16, UR29 ;  /* 0x0000001d00107c82 */ /* 0x000fe20008000000 */
[----:B------:R-:W-:Y:S01]  /*3550*/  UMOV UR15, UR28 ;  /* 0x0000001c000f7c82 */ /* 0x000fe20008000000 */
[----:B------:R-:W-:-:S08]  /*3560*/  UMOV UR6, UR14 ;  /* 0x0000000e00067c82 */ /* 0x000fd00008000000 */
.L_x_65:
[----:B------:R-:W-:Y:S02]  /*3570*/  UIADD3 UR16, UPT, UPT, UR16, 0x1, URZ ;  /* 0x0000000110107890 */ /* 0x000fe4000fffe0ff */
[----:B--2---:R-:W-:Y:S02]  /*3580*/  ULEA UR5, UR6, UR17, 0x3 ;  /* 0x0000001106057291 */ /* 0x004fe4000f8e18ff */
[----:B------:R-:W-:Y:S01]  /*3590*/  UISETP.NE.AND UP3, UPT, UR16, URZ, UPT ;  /* 0x000000ff1000728c */ /* 0x000fe2000bf65270 */
[----:B---3--:R-:W-:Y:S10]  /*35a0*/  @P2 BRA `(.L_x_63) ;  /* 0x00000000000c2947 */ /* 0x008ff40003800000 */
[----:B-1----:R-:W-:Y:S04]  /*35b0*/  SHF.L.U32 R2, R8, 0x1f, RZ ;  /* 0x0000001f08027819 */ /* 0x002fe800000006ff */
[----:B------:R-:W1:Y:S02]  /*35c0*/  SYNCS.PHASECHK.TRANS64.TRYWAIT P0, [UR5], R2 ;  /* 0x00000002ff0075a7 */ /* 0x000e640008001105 */
[----:B-1----:R-:W-:Y:S05]  /*35d0*/  @!P0 BRA `(.L_x_64) ;  /* 0x0000004000e48947 */ /* 0x002fea0003800000 */
.L_x_63:
[----:B------:R-:W-:Y:S01]  /*35e0*/  UISETP.NE.AND UP0, UPT, UR15, 0x1, UPT ;  /* 0x000000010f00788c */ /* 0x000fe2000bf05270 */
[----:B------:R-:W-:Y:S01]  /*35f0*/  PLOP3.LUT P2, PT, PT, PT, PT, 0x80, 0x8 ;  /* 0x000000000008781c */ /* 0x000fe20003f4f070 */
[----:B------:R-:W-:Y:S02]  /*3600*/  UIADD3 UR4, UPT, UPT, UR6, 0x1, URZ ;  /* 0x0000000106047890 */ /* 0x000fe4000fffe0ff */
[----:B------:R-:W-:Y:S02]  /*3610*/  ULEA UR12, UR6, UR21, 0x8 ;  /* 0x00000015060c7291 */ /* 0x000fe4000f8e40ff */
[----:B------:R-:W-:Y:S01]  /*3620*/  UISETP.NE.AND UP1, UPT, UR4, 0x4, UPT ;  /* 0x000000040400788c */ /* 0x000fe2000bf25270 */
[----:B------:R-:W-:Y:S01]  /*3630*/  PLOP3.LUT P0, PT, PT, PT, UP0, 0x80, 0x8 ;  /* 0x000000000008781c */ /* 0x000fe20003f0f008 */
[----:B------:R-:W-:Y:S02]  /*3640*/  UIADD3 UR10, UPT, UPT, UR12, 0x2, URZ ;  /* 0x000000020c0a7890 */ /* 0x000fe4000fffe0ff */
[----:B------:R-:W-:Y:S02]  /*3650*/  USEL UR7, URZ, 0x1, UP1 ;  /* 0x00000001ff077887 */ /* 0x000fe40008800000 */
[----:B------:R-:W-:Y:S02]  /*3660*/  USEL UR14, UR4, URZ, UP1 ;  /* 0x000000ff040e7287 */ /* 0x000fe40008800000 */
[----:B------:R-:W-:Y:S02]  /*3670*/  UIADD3 UR15, UPT, UPT, UR15, -0x1, URZ ;  /* 0xffffffff0f0f7890 */ /* 0x000fe4000fffe0ff */
[----:B------:R-:W-:Y:S01]  /*3680*/  @UP0 ULEA UR4, UR14, UR17, 0x3 ;  /* 0x000000110e040291 */ /* 0x000fe2000f8e18ff */
[----:B------:R-:W-:Y:S01]  /*3690*/  LOP3.LUT R8, R8, UR7, RZ, 0x3c, !PT ;  /* 0x0000000708087c12 */ /* 0x000fe2000f8e3cff */
[----:B------:R-:W-:Y:S01]  /*36a0*/  UIADD3 UR7, UPT, UPT, UR5, 0x20, URZ ;  /* 0x0000002005077890 */ /* 0x000fe2000fffe0ff */
[----:B------:R-:W-:Y:S02]  /*36b0*/  UMOV UR13, 0x80004020 ;  /* 0x80004020000d7882 */ /* 0x000fe40000000000 */
[----:B-1----:R-:W-:Y:S01]  /*36c0*/  @P0 SHF.L.U32 R0, R8, 0x1f, RZ ;  /* 0x0000001f08000819 */ /* 0x002fe200000006ff */
[----:B------:R-:W-:Y:S01]  /*36d0*/  UMOV UR5, 0x80004020 ;  /* 0x8000402000057882 */ /* 0x000fe20000000000 */
[----:B------:R-:W-:Y:S01]  /*36e0*/  UMOV UR11, 0x80004020 ;  /* 0x80004020000b7882 */ /* 0x000fe20000000000 */
[----:B------:R-:W-:Y:S01]  /*36f0*/  UMOV UR9, 0x80004020 ;  /* 0x8000402000097882 */ /* 0x000fe20000000000 */
[----:B------:R2:W3:Y:S01]  /*3700*/  @P0 SYNCS.PHASECHK.TRANS64.TRYWAIT P2, [UR4], R0 ;  /* 0x00000000ff0005a7 */ /* 0x0004e20008041104 */
[----:B------:R-:W-:Y:S03]  /*3710*/  ULEA UR4, UR6, UR20, 0x8 ;  /* 0x0000001406047291 */ /* 0x000fe6000f8e40ff */
[----:B------:R-:W-:Y:S01]  /*3720*/  UMOV UR6, UR14 ;  /* 0x0000000e00067c82 */ /* 0x000fe20008000000 */
[----:B------:R-:W-:Y:S05]  /*3730*/  UIADD3 UR8, UPT, UPT, UR4, 0x2, URZ ;  /* 0x0000000204087890 */ /* 0x000fea000fffe0ff */
[----:B------:R2:W-:Y:S01]  /*3740*/  UTCHMMA gdesc[UR4], gdesc[UR12], tmem[UR18], tmem[UR26], idesc[UR27], UP2 ;  /* 0x00ff1a0c040075ea */ /* 0x0005e20009000012 */
[----:B------:R-:W-:Y:S03]  /*3750*/  UPLOP3.LUT UP2, UPT, UPT, UPT, UPT, 0x80, 0x8 ;  /* 0x000000000008789c */ /* 0x000fe60003f4f070 */
[----:B------:R2:W-:Y:S01]  /*3760*/  UTCHMMA gdesc[UR8], gdesc[UR10], tmem[UR18], tmem[UR24], idesc[UR25], UPT ;  /* 0x00ff180a080075ea */ /* 0x0005e2000b800012 */
[----:B------:R2:W-:Y:S01]  /*3770*/  UTCBAR.MULTICAST [UR7], URZ, UR19 ;  /* 0x000000ff070073e9 */ /* 0x0005e20008000813 */
[----:B------:R-:W-:Y:S06]  /*3780*/  BRA.U UP3, `(.L_x_65) ;  /* 0xfffffffd03787547 */ /* 0x000fec000b83ffff */
.L_x_62:
[----:B--2---:R-:W-:Y:S01]  /*3790*/  UIADD3 UR4, UPT, UPT, UR22, 0x1, URZ ;  /* 0x0000000116047890 */ /* 0x004fe2000fffe0ff */
[C---:B------:R-:W-:Y:S01]  /*37a0*/  ISETP.NE.AND P0, PT, R10.reuse, 0x2, PT ;  /* 0x000000020a00780c */ /* 0x040fe20003f05270 */
[----:B------:R-:W-:Y:S02]  /*37b0*/  UIADD3 UR5, UPT, UPT, UR23, 0xa0, URZ ;  /* 0x000000a017057890 */ /* 0x000fe4000fffe0ff */
[----:B------:R-:W-:Y:S01]  /*37c0*/  UISETP.NE.AND UP0, UPT, UR4, 0x4, UPT ;  /* 0x000000040400788c */ /* 0x000fe2000bf05270 */
[----:B-1----:R-:W-:Y:S02]  /*37d0*/  SEL R0, RZ, 0x1, P0 ;  /* 0x00000001ff007807 */ /* 0x002fe40000000000 */
[----:B------:R-:W-:Y:S01]  /*37e0*/  SEL R10, R10, RZ, P0 ;  /* 0x000000ff0a0a7207 */ /* 0x000fe20000000000 */
[----:B------:R-:W-:Y:S01]  /*37f0*/  USEL UR6, URZ, 0x1, UP0 ;  /* 0x00000001ff067887 */ /* 0x000fe20008000000 */
[----:B------:R-:W-:Y:S01]  /*3800*/  LOP3.LUT R9, R9, R0, RZ, 0x3c, !PT ;  /* 0x0000000009097212 */ /* 0x000fe200078e3cff */
[----:B------:R-:W-:Y:S01]  /*3810*/  USEL UR22, UR4, URZ, UP0 ;  /* 0x000000ff04167287 */ /* 0x000fe20008000000 */
[----:B------:R1:W-:Y:S03]  /*3820*/  UTCBAR [UR5], URZ ;  /* 0x000000ff050073e9 */ /* 0x0003e600080000ff */
[----:B------:R-:W-:Y:S01]  /*3830*/  LOP3.LUT R11, R11, UR6, RZ, 0x3c, !PT ;  /* 0x000000060b0b7c12 */ /* 0x000fe2000f8e3cff */
[----:B------:R-:W-:Y:S07]  /*3840*/  @P1 BRA `(.L_x_66) ;  /* 0xfffffff800b01947 */ /* 0x000fee000383ffff */
[----:B------:R-:W2:Y:S01]  /*3850*/  S2UR UR8, SR_CgaCtaId ;  /* 0x00000000000879c3 */ /* 0x000ea20000008800 */
[----:B------:R-:W-:Y:S01]  /*3860*/  ELECT P0, URZ, PT ;  /* 0x0000000000ff782f */ /* 0x000fe20003800000 */
[----:B------:R-:W-:Y:S01]  /*3870*/  IMAD.MOV.U32 R0, RZ, RZ, 0x1 ;  /* 0x00000001ff007424 */ /* 0x000fe200078e00ff */
[----:B------:R-:W-:Y:S01]  /*3880*/  UIADD3 UR17, UPT, UPT, UR17, 0xc0, URZ ;  /* 0x000000c011117890 */ /* 0x000fe2000fffe0ff */
[----:B------:R-:W-:Y:S01]  /*3890*/  SHF.L.U32 R2, R11, 0x1f, RZ ;  /* 0x0000001f0b027819 */ /* 0x000fe200000006ff */
[----:B------:R-:W-:-:S03]  /*38a0*/  UMOV UR4, 0x40 ;  /* 0x0000004000047882 */ /* 0x000fc60000000000 */
[----:B------:R-:W-:Y:S01]  /*38b0*/  UVIRTCOUNT.DEALLOC.SMPOOL 0x80 ;  /* 0x000000800000784c */ /* 0x000fe20000000000 */
[----:B--2---:R-:W-:Y:S02]  /*38c0*/  ULEA UR8, UR8, UR4, 0x18 ;  /* 0x0000000408087291 */ /* 0x004fe4000f8ec0ff */
[----:B------:R-:W-:-:S07]  /*38d0*/  ULEA UR4, UR22, UR17, 0x3 ;  /* 0x0000001116047291 */ /* 0x000fce000f8e18ff */
[----:B------:R2:W-:Y:S02]  /*38e0*/  @P0 STS.U8 [UR8+0x1c], R0 ;  /* 0x00001c00ff000988 */ /* 0x0005e40008000008 */
[----:B------:R-:W4:Y:S02]  /*38f0*/  SYNCS.PHASECHK.TRANS64.TRYWAIT P0, [UR4], R2 ;  /* 0x00000002ff0075a7 */ /* 0x000f240008001104 */
[----:B--2-4-:R-:W-:Y:S05]  /*3900*/  @!P0 BRA `(.L_x_67) ;  /* 0x0000004000308947 */ /* 0x014fea0003800000 */
.L_x_142:
[----:B------:R-:W-:-:S04]  /*3910*/  UIADD3 UR4, UPT, UPT, UR22, 0x1, URZ ;  /* 0x0000000116047890 */ /* 0x000fc8000fffe0ff */
[----:B------:R-:W-:-:S04]  /*3920*/  UISETP.NE.AND UP0, UPT, UR4, 0x4, UPT ;  /* 0x000000040400788c */ /* 0x000fc8000bf05270 */
[----:B------:R-:W-:Y:S02]  /*3930*/  USEL UR6, URZ, 0x1, UP0 ;  /* 0x00000001ff067887 */ /* 0x000fe40008000000 */
[----:B------:R-:W-:-:S04]  /*3940*/  USEL UR4, UR4, URZ, UP0 ;  /* 0x000000ff04047287 */ /* 0x000fc80008000000 */
[----:B-1----:R-:W-:Y:S01]  /*3950*/  ULEA UR5, UR4, UR17, 0x3 ;  /* 0x0000001104057291 */ /* 0x002fe2000f8e18ff */
[----:B--2---:R-:W-:-:S04]  /*3960*/  LOP3.LUT R2, R11, UR6, RZ, 0x3c, !PT ;  /* 0x000000060b027c12 */ /* 0x004fc8000f8e3cff */
[----:B------:R-:W-:-:S04]  /*3970*/  SHF.L.U32 R3, R2, 0x1f, RZ ;  /* 0x0000001f02037819 */ /* 0x000fc800000006ff */
[----:B------:R-:W1:Y:S02]  /*3980*/  SYNCS.PHASECHK.TRANS64.TRYWAIT P0, [UR5], R3 ;  /* 0x00000003ff0075a7 */ /* 0x000e640008001105 */
[----:B-1----:R-:W-:Y:S05]  /*3990*/  @!P0 BRA `(.L_x_68) ;  /* 0x0000004000248947 */ /* 0x002fea0003800000 */
.L_x_144:
        /* <DEDUP_REMOVED lines=9> */
.L_x_146:
[----:B------:R-:W-:-:S04]  /*3a30*/  UIADD3 UR4, UPT, UPT, UR4, 0x1, URZ ;  /* 0x0000000104047890 */ /* 0x000fc8000fffe0ff */
[----:B------:R-:W-:-:S04]  /*3a40*/  UISETP.NE.AND UP0, UPT, UR4, 0x4, UPT ;  /* 0x000000040400788c */ /* 0x000fc8000bf05270 */
[----:B------:R-:W-:Y:S02]  /*3a50*/  USEL UR5, URZ, 0x1, UP0 ;  /* 0x00000001ff057887 */ /* 0x000fe40008000000 */
[----:B------:R-:W-:-:S04]  /*3a60*/  USEL UR4, UR4, URZ, UP0 ;  /* 0x000000ff04047287 */ /* 0x000fc80008000000 */
[----:B------:R-:W-:Y:S01]  /*3a70*/  ULEA UR4, UR4, UR17, 0x3 ;  /* 0x0000001104047291 */ /* 0x000fe2000f8e18ff */
[----:B------:R-:W-:-:S04]  /*3a80*/  LOP3.LUT R2, R2, UR5, RZ, 0x3c, !PT ;  /* 0x0000000502027c12 */ /* 0x000fc8000f8e3cff */
[----:B------:R-:W-:-:S04]  /*3a90*/  SHF.L.U32 R2, R2, 0x1f, RZ ;  /* 0x0000001f02027819 */ /* 0x000fc800000006ff */
[----:B------:R-:W2:Y:S02]  /*3aa0*/  SYNCS.PHASECHK.TRANS64.TRYWAIT P0, [UR4], R2 ;  /* 0x00000002ff0075a7 */ /* 0x000ea40008001104 */
[----:B--2---:R-:W-:Y:S05]  /*3ab0*/  @!P0 BRA `(.L_x_70) ;  /* 0x00000040000c8947 */ /* 0x004fea0003800000 */
.L_x_148:
[----:B------:R-:W-:Y:S01]  /*3ac0*/  NOP ;  /* 0x0000000000007918 */ /* 0x000fe20000000000 */
[----:B-1----:R-:W1:Y:S01]  /*3ad0*/  LDS R0, [UR8+0x14] ;  /* 0x00001408ff007984 */ /* 0x002e620008000800 */
[----:B------:R-:W-:Y:S01]  /*3ae0*/  ULOP3.LUT UR4, UR30, 0xffff, URZ, 0xc0, !UPT ;  /* 0x0000ffff1e047892 */ /* 0x000fe2000f8ec0ff */
[----:B------:R-:W-:Y:S01]  /*3af0*/  UMOV UR5, 0xffff ;  /* 0x0000ffff00057882 */ /* 0x000fe20000000000 */
[----:B------:R-:W-:Y:S02]  /*3b00*/  UMOV UR6, 0x1 ;  /* 0x0000000100067882 */ /* 0x000fe40000000000 */
[----:B------:R-:W-:-:S04]  /*3b10*/  USHF.R.U32.HI UR4, URZ, 0x5, UR4 ;  /* 0x00000005ff047899 */ /* 0x000fc80008011604 */
[----:B------:R-:W-:Y:S02]  /*3b20*/  USHF.L.U32 UR5, UR5, UR4, URZ ;  /* 0x0000000405057299 */ /* 0x000fe400080006ff */
[----:B------:R-:W-:-:S04]  /*3b30*/  USHF.L.U32 UR4, UR6, UR4, URZ ;  /* 0x0000000406047299 */ /* 0x000fc800080006ff */
[----:B-1----:R-:W-:-:S04]  /*3b40*/  LOP3.LUT R0, R0, UR5, RZ, 0xc0, !PT ;  /* 0x0000000500007c12 */ /* 0x002fc8000f8ec0ff */
[----:B------:R-:W-:-:S13]  /*3b50*/  ISETP.NE.AND P0, PT, R0, UR5, PT ;  /* 0x0000000500007c0c */ /* 0x000fda000bf05270 */
[----:B------:R-:W-:Y:S05]  /*3b60*/  @P0 BRA `(.L_x_71) ;  /* 0x0000000000580947 */ /* 0x000fea0003800000 */
[----:B------:R-:W1:Y:S02]  /*3b70*/  LDS R0, [UR8+0x18] ;  /* 0x00001808ff007984 */ /* 0x000e640008000800 */
[----:B-1----:R-:W-:-:S04]  /*3b80*/  LOP3.LUT R0, R0, UR4, RZ, 0xc0, !PT ;  /* 0x0000000400007c12 */ /* 0x002fc8000f8ec0ff */
[----:B------:R-:W-:-:S13]  /*3b90*/  ISETP.NE.AND P0, PT, R0, UR4, PT ;  /* 0x0000000400007c0c */ /* 0x000fda000bf05270 */
[----:B------:R-:W-:Y:S05]  /*3ba0*/  @P0 BRA `(.L_x_72) ;  /* 0x00000000003c0947 */ /* 0x000fea0003800000 */
[----:B------:R-:W1:Y:S01]  /*3bb0*/  S2R R2, SR_LANEID ;  /* 0x0000000000027919 */ /* 0x000e620000000000 */
[----:B------:R-:W-:-:S06]  /*3bc0*/  ULOP3.LUT UR5, URZ, UR5, URZ, 0x33, !UPT ;  /* 0x00000005ff057292 */ /* 0x000fcc000f8e33ff */
[----:B------:R-:W-:-:S04]  /*3bd0*/  IMAD.U32 R0, RZ, RZ, UR5 ;  /* 0x00000005ff007e24 */ /* 0x000fc8000f8e00ff */
[----:B------:R2:W4:Y:S02]  /*3be0*/  REDUX UR7, R0 ;  /* 0x00000000000773c4 */ /* 0x0005240000000000 */
[----:B------:R1:W-:Y:S01]  /*3bf0*/  UTCATOMSWS.AND URZ, UR5 ;  /* 0x0000000500ff79e3 */ /* 0x0003e20008000000 */
[----:B--2---:R-:W-:Y:S01]  /*3c00*/  LOP3.LUT R0, RZ, UR4, RZ, 0x33, !PT ;  /* 0x00000004ff007c12 */ /* 0x004fe2000f8e33ff */
[----:B------:R-:W-:Y:S02]  /*3c10*/  VOTEU.ANY UR4, UPT, PT ;  /* 0x0000000000047886 */ /* 0x000fe400038e0100 */
[----:B------:R-:W-:Y:S02]  /*3c20*/  UFLO.U32 UR4, UR4 ;  /* 0x00000004000472bd */ /* 0x000fe400080e0000 */
[----:B------:R-:W2:Y:S04]  /*3c30*/  REDUX UR6, R0 ;  /* 0x00000000000673c4 */ /* 0x000ea80000000000 */
[----:B-1----:R-:W-:-:S02]  /*3c40*/  ISETP.EQ.U32.AND P0, PT, R2, UR4, PT ;  /* 0x0000000402007c0c */ /* 0x002fc4000bf02070 */
[----:B----4-:R-:W-:-:S11]  /*3c50*/  MOV R2, UR7 ;  /* 0x0000000700027c02 */ /* 0x010fd60008000f00 */
[----:B------:R1:W-:Y:S01]  /*3c60*/  @P0 ATOMS.AND RZ, [UR8+0x14], R2 ;  /* 0x00001402ffff098c */ /* 0x0003e2000a800008 */
[----:B--2---:R-:W-:-:S05]  /*3c70*/  IMAD.U32 R0, RZ, RZ, UR6 ;  /* 0x00000006ff007e24 */ /* 0x004fca000f8e00ff */
[----:B------:R1:W-:Y:S01]  /*3c80*/  @P0 ATOMS.AND RZ, [UR8+0x18], R0 ;  /* 0x00001800ffff098c */ /* 0x0003e2000a800008 */
[----:B------:R-:W-:Y:S05]  /*3c90*/  BRA `(.L_x_73) ;  /* 0x0000000000147947 */ /* 0x000fea0003800000 */
.L_x_72:
[----:B------:R-:W-:Y:S02]  /*3ca0*/  MOV R2, 0x3cc0 ;  /* 0x00003cc000027802 */ /* 0x000fe40000000f00 */
[----:B---3-5:R-:W-:Y:S05]  /*3cb0*/  CALL.REL.NOINC `($__internal_0_$__cuda_sm10x_tcgen05_guardrail_trap_col_being_dealloced_not_returned_by_alloc) ;  /* 0x0000004000807944 */ /* 0x028fea0003c00000 */
[----:B------:R-:W-:Y:S05]  /*3cc0*/  BRA `(.L_x_73) ;  /* 0x0000000000087947 */ /* 0x000fea0003800000 */
.L_x_71:
[----:B------:R-:W-:Y:S02]  /*3cd0*/  MOV R2, 0x3cf0 ;  /* 0x00003cf000027802 */ /* 0x000fe40000000f00 */
[----:B---3-5:R-:W-:Y:S05]  /*3ce0*/  CALL.REL.NOINC `($__internal_2_$__cuda_sm10x_tcgen05_guardrail_trap_unallocated_columns_being_dealloced) ;  /* 0x00000040008c7944 */ /* 0x028fea0003c00000 */
.L_x_73:
[----:B------:R-:W-:Y:S01]  /*3cf0*/  NOP ;  /* 0x0000000000007918 */ /* 0x000fe20000000000 */
[----:B------:R-:W-:Y:S05]  /*3d00*/  EXIT ;  /* 0x000000000000794d */ /* 0x000fea0003800000 */
.L_x_55:
[----:B------:R-:W-:-:S09]  /*3d10*/  UISETP.NE.OR UP0, UPT, UR18, 0x3, !UP3 ;  /* 0x000000031200788c */ /* 0x000fd2000df05670 */
[----:B------:R-:W-:Y:S05]  /*3d20*/  BRA.U UP0, `(.L_x_74) ;  /* 0x0000001100247547 */ /* 0x000fea000b800000 */
[----:B------:R-:W2:Y:S01]  /*3d30*/  LDCU.64 UR4, c[0x0][0x888] ;  /* 0x00011100ff0477ac */ /* 0x000ea20008000a00 */
[----:B------:R-:W3:Y:S01]  /*3d40*/  LDC.64 R12, c[0x0][0x348] ;  /* 0x0000d200ff0c7b82 */ /* 0x000ee20000000a00 */
[----:B------:R-:W-:Y:S02]  /*3d50*/  HFMA2 R9, -RZ, RZ, 0, 0 ;  /* 0x00000000ff097431 */ /* 0x000fe400000001ff */
[----:B------:R-:W-:Y:S01]  /*3d60*/  IMAD.MOV.U32 R11, RZ, RZ, 0x1 ;  /* 0x00000001ff0b7424 */ /* 0x000fe200078e00ff */
[----:B------:R-:W4:Y:S01]  /*3d70*/  LDCU UR37, c[0x0][0x370] ;  /* 0x00006e00ff2577ac */ /* 0x000f220008000800 */
[----:B------:R-:W-:Y:S01]  /*3d80*/  IMAD.MOV.U32 R10, RZ, RZ, RZ ;  /* 0x000000ffff0a7224 */ /* 0x000fe200078e00ff */
[----:B------:R-:W-:Y:S01]  /*3d90*/  MOV R3, 0x1000 ;  /* 0x0000100000037802 */ /* 0x000fe20000000f00 */
[----:B------:R-:W4:Y:S01]  /*3da0*/  LDCU.128 UR32, c[0x0][0xb10] ;  /* 0x00016200ff2077ac */ /* 0x000f220008000c00 */
[----:B------:R-:W1:Y:S01]  /*3db0*/  LDCU UR31, c[0x0][0x374] ;  /* 0x00006e80ff1f77ac */ /* 0x000e620008000800 */
[----:B------:R-:W1:Y:S01]  /*3dc0*/  LDCU.64 UR28, c[0x0][0x890] ;  /* 0x00011200ff1c77ac */ /* 0x000e620008000a00 */
[----:B--2---:R-:W-:Y:S01]  /*3dd0*/  UISETP.NE.U32.AND UP0, UPT, UR4, URZ, UPT ;  /* 0x000000ff0400728c */ /* 0x004fe2000bf05070 */
[----:B------:R-:W2:Y:S01]  /*3de0*/  LDCU UR15, c[0x0][0xb0c] ;  /* 0x00016180ff0f77ac */ /* 0x000ea20008000800 */
[----:B------:R-:W3:Y:S01]  /*3df0*/  LDCU UR41, c[0x0][0xb20] ;  /* 0x00016400ff2977ac */ /* 0x000ee20008000800 */
[----:B------:R-:W3:Y:S01]  /*3e00*/  LDCU UR4, c[0x0][0xb30] ;  /* 0x00016600ff0477ac */ /* 0x000ee20008000800 */
[----:B----4-:R-:W-:-:S02]  /*3e10*/  UIMAD.WIDE.U32 UR6, UR37, UR32, URZ ;  /* 0x00000020250672a5 */ /* 0x010fc4000f8e00ff */
[----:B-1----:R-:W-:Y:S02]  /*3e20*/  UIMAD.WIDE.U32 UR8, UR31, UR35, URZ ;  /* 0x000000231f0872a5 */ /* 0x002fe4000f8e00ff */
[----:B------:R-:W-:Y:S02]  /*3e30*/  USEL UR40, URZ, 0x1, UP5 ;  /* 0x00000001ff287887 */ /* 0x000fe4000a800000 */
[----:B------:R-:W-:Y:S02]  /*3e40*/  UISETP.NE.U32.AND UP6, UPT, UR28, URZ, UPT ;  /* 0x000000ff1c00728c */ /* 0x000fe4000bfc5070 */
[----:B------:R-:W-:Y:S01]  /*3e50*/  UISETP.NE.AND.EX UP5, UPT, UR5, URZ, UPT, UP0 ;  /* 0x000000ff0500728c */ /* 0x000fe2000bfa5300 */
[----:B------:R-:W-:Y:S01]  /*3e60*/  UMOV UR24, 0x400 ;  /* 0x0000040000187882 */ /* 0x000fe20000000000 */
[----:B------:R-:W-:Y:S01]  /*3e70*/  UISETP.NE.AND UP0, UPT, UR42, 0x1, UPT ;  /* 0x000000012a00788c */ /* 0x000fe2000bf05270 */
[----:B------:R-:W-:Y:S01]  /*3e80*/  UMOV UR6, UR7 ;  /* 0x0000000700067c82 */ /* 0x000fe20008000000 */
[----:B------:R-:W-:Y:S01]  /*3e90*/  UMOV UR38, UR9 ;  /* 0x0000000900267c82 */ /* 0x000fe20008000000 */
[----:B--2---:R-:W-:Y:S01]  /*3ea0*/  UISETP.NE.AND UP0, UPT, UR15, 0x1, UPT ;  /* 0x000000010f00788c */ /* 0x004fe2000bf05270 */
[----:B------:R-:W-:Y:S01]  /*3eb0*/  UMOV UR25, URZ ;  /* 0x000000ff00197c82 */ /* 0x000fe20008000000 */
[----:B------:R-:W-:-:S02]  /*3ec0*/  UPLOP3.LUT UP4, UPT, UPT, UPT, UPT, 0x40, 0x4 ;  /* 0x000000000004789c */ /* 0x000fc40003f8e870 */
[----:B------:R-:W-:Y:S01]  /*3ed0*/  UISETP.GE.AND UP2, UPT, UR42, 0x1, UPT ;  /* 0x000000012a00788c */ /* 0x000fe2000bf46270 */
[----:B------:R-:W1:Y:S01]  /*3ee0*/  LDCU.64 UR16, c[0x0][0xb28] ;  /* 0x00016500ff1077ac */ /* 0x000e620008000a00 */
[----:B------:R-:W-:Y:S02]  /*3ef0*/  ULEA UR24, UR54, UR24, 0x18 ;  /* 0x0000001836187291 */ /* 0x000fe4000f8ec0ff */
[----:B------:R-:W-:Y:S02]  /*3f00*/  UISETP.NE.AND.EX UP6, UPT, UR29, URZ, UPT, UP6 ;  /* 0x000000ff1d00728c */ /* 0x000fe4000bfc5360 */
[----:B------:R-:W-:Y:S02]  /*3f10*/  USHF.R.U32.HI UR39, URZ, UR33, UR6 ;  /* 0x00000021ff277299 */ /* 0x000fe40008011606 */
[----:B---3--:R-:W-:Y:S02]  /*3f20*/  USHF.R.U32.HI UR38, URZ, UR41, UR38 ;  /* 0x00000029ff267299 */ /* 0x008fe40008011626 */
[----:B------:R-:W-:-:S02]  /*3f30*/  UISETP.NE.AND UP0, UPT, UR34, 0x1, UPT ;  /* 0x000000012200788c */ /* 0x000fc4000bf05270 */
[----:B------:R-:W-:-:S11]  /*3f40*/  UISETP.NE.AND UP3, UPT, UR4, 0x1, UPT ;  /* 0x000000010400788c */ /* 0x000fd6000bf65270 */
.L_x_83:
[C---:B------:R-:W-:Y:S02]  /*3f50*/  LEA R8, R10.reuse, UR24, 0x3 ;  /* 0x000000180a087c11 */ /* 0x040fe4000f8e18ff */
[----:B------:R-:W-:Y:S02]  /*3f60*/  SHF.L.U32 R0, R9, 0x1f, RZ ;  /* 0x0000001f09007819 */ /* 0x000fe400000006ff */
[----:B------:R-:W-:Y:S02]  /*3f70*/  LEA R4, R10, UR24, 0x4 ;  /* 0x000000180a047c11 */ /* 0x000fe4000f8e20ff */
[----:B--2---:R-:W2:Y:S02]  /*3f80*/  SYNCS.PHASECHK.TRANS64.TRYWAIT P0, [R8+URZ+0x80], R0 ;  /* 0x00008000080075a7 */ /* 0x004ea400080011ff */
[----:B--2---:R-:W-:Y:S05]  /*3f90*/  @!P0 BRA `(.L_x_75) ;  /* 0x0000003800ec8947 */ /* 0x004fea0003800000 */
.L_x_149:
[----:B------:R-:W3:Y:S01]  /*3fa0*/  LDS.128 R4, [R4+0x110] ;  /* 0x0001100004047984 */ /* 0x000ee20000000c00 */
[----:B------:R-:W-:Y:S01]  /*3fb0*/  UISETP.GE.AND UP0, UPT, UR42, 0x1, UPT ;  /* 0x000000012a00788c */ /* 0x000fe2000bf06270 */
[----:B------:R-:W-:Y:S01]  /*3fc0*/  @!PT LDS RZ, [RZ] ;  /* 0x00000000fffff984 */ /* 0x000fe20000000800 */
[----:B------:R-:W-:Y:S01]  /*3fd0*/  @!PT LDS RZ, [RZ] ;  /* 0x00000000fffff984 */ /* 0x000fe20000000800 */
[----:B------:R-:W-:Y:S01]  /*3fe0*/  @!PT LDS RZ, [RZ] ;  /* 0x00000000fffff984 */ /* 0x000fe20000000800 */
[----:B------:R-:W-:Y:S01]  /*3ff0*/  @!PT LDS RZ, [RZ] ;  /* 0x00000000fffff984 */ /* 0x000fe20000000800 */
[----:B------:R4:W-:Y:S06]  /*4000*/  MEMBAR.ALL.CTA ;  /* 0x0000000000007992 */ /* 0x0009ec0000008000 */
[----:B----4-:R-:W4:Y:S01]  /*4010*/  FENCE.VIEW.ASYNC.S ;  /* 0x00000000000073c6 */ /* 0x010f220000000000 */
[----:B---3--:R-:W-:Y:S11]  /*4020*/  LOP3.LUT P0, RZ, R6, 0x1, RZ, 0xc0, !PT ;  /* 0x0000000106ff7812 */ /* 0x008ff6000780c0ff */
[----:B------:R-:W-:Y:S02]  /*4030*/  @!UPT UIADD3 URZ, UPT, UPT, URZ, URZ, URZ ;  /* 0x000000fffffff290 */ /* 0x000fe4000fffe0ff */
[----:B----4-:R-:W-:Y:S01]  /*4040*/  VOTEU.ANY UP2, P0 ;  /* 0x0000000000ff7886 */ /* 0x010fe20000040100 */
[----:B------:R-:W-:Y:S11]  /*4050*/  PLOP3.LUT P0, PT, PT, PT, UP2, 0x80, 0x8 ;  /* 0x000000000008781c */ /* 0x000ff60003f0f028 */
[----:B------:R-:W-:Y:S02]  /*4060*/  @!UPT UIADD3 URZ, UPT, UPT, URZ, URZ, URZ ;  /* 0x000000fffffff290 */ /* 0x000fe4000fffe0ff */
[----:B--2---:R-:W-:Y:S02]  /*4070*/  @P0 SHF.R.U32.HI R0, RZ, 0x10, R5 ;  /* 0x00000010ff000819 */ /* 0x004fe40000011605 */
[----:B------:R-:W-:Y:S02]  /*4080*/  @P0 MOV R2, R4 ;  /* 0x0000000400020202 */ /* 0x000fe40000000f00 */
[----:B------:R-:W-:Y:S01]  /*4090*/  @P0 R2UR UR4, R0 ;  /* 0x00000000000402ca */ /* 0x000fe200000e0000 */
[----:B------:R-:W-:Y:S01]  /*40a0*/  VIADD R0, R8, 0x90 ;  /* 0x0000009008007836 */ /* 0x000fe20000000000 */
[----:B------:R-:W-:Y:S02]  /*40b0*/  @P0 LOP3.LUT R4, R5, 0xffff, RZ, 0xc0, !PT ;  /* 0x0000ffff05040812 */ /* 0x000fe400078ec0ff */
[----:B------:R-:W-:Y:S02]  /*40c0*/  @P0 R2UR UR6, R2 ;  /* 0x00000000020602ca */ /* 0x000fe400000e0000 */
[----:B------:R-:W-:Y:S02]  /*40d0*/  PRMT R0, RZ, 0x654, R0 ;  /* 0x00000654ff007816 */ /* 0x000fe40000000000 */
[----:B------:R-:W-:Y:S02]  /*40e0*/  @P0 R2UR UR5, R4 ;  /* 0x00000000040502ca */ /* 0x000fe400000e0000 */
[----:B------:R2:W-:Y:S03]  /*40f0*/  SYNCS.ARRIVE.TRANS64.RED.A1T0 RZ, [R0+URZ], RZ ;  /* 0x000000ff00ff79a7 */ /* 0x0005e600081004ff */
[----:B------:R-:W-:Y:S04]  /*4100*/  @UP2 UMOV UR27, UR4 ;  /* 0x00000004001b2c82 */ /* 0x000fe80008000000 */
[----:B------:R-:W-:Y:S04]  /*4110*/  @UP2 UMOV UR14, UR6 ;  /* 0x00000006000e2c82 */ /* 0x000fe80008000000 */
[----:B------:R-:W-:Y:S01]  /*4120*/  @UP2 UMOV UR13, UR5 ;  /* 0x00000005000d2c82 */ /* 0x000fe20008000000 */
[----:B------:R-:W-:Y:S05]  /*4130*/  BRA.U !UP0, `(.L_x_76) ;  /* 0x0000000108c07547 */ /* 0x000fea000b800000 */
[----:B------:R-:W-:Y:S02]  /*4140*/  UIMAD.WIDE.U32 UR8, UR13, UR35, URZ ;  /* 0x000000230d0872a5 */ /* 0x000fe4000f8e00ff */
[----:B------:R-:W-:Y:S02]  /*4150*/  UP2UR UR12, UPR, URZ, 0x4 ;  /* 0x00000004ff0c7883 */ /* 0x000fe40008000000 */
[----:B------:R-:W-:Y:S02]  /*4160*/  UISETP.NE.AND UP2, UPT, UR34, 0x1, UPT ;  /* 0x000000012200788c */ /* 0x000fe4000bf45270 */
[----:B------:R-:W-:Y:S02]  /*4170*/  UIMAD.WIDE.U32 UR10, UR14, UR32, URZ ;  /* 0x000000200e0a72a5 */ /* 0x000fe4000f8e00ff */
[----:B------:R-:W-:Y:S02]  /*4180*/  USEL UR4, UR31, UR38, !UP2 ;  /* 0x000000261f047287 */ /* 0x000fe4000d000000 */
[----:B------:R-:W-:Y:S02]  /*4190*/  UISETP.NE.AND UP0, UPT, UR15, 0x1, UPT ;  /* 0x000000010f00788c */ /* 0x000fe4000bf05270 */
[----:B------:R-:W-:Y:S02]  /*41a0*/  UP2UR UR22, UPR, URZ, 0x2 ;  /* 0x00000002ff167883 */ /* 0x000fe40008000000 */
[----:B------:R-:W-:Y:S02]  /*41b0*/  UISETP.NE.AND UP1, UPT, UR42, 0x1, UPT ;  /* 0x000000012a00788c */ /* 0x000fe4000bf25270 */
[----:B-1----:R-:W-:Y:S02]  /*41c0*/  UIMAD.WIDE.U32 UR18, UR4, UR16, URZ ;  /* 0x00000010041272a5 */ /* 0x002fe4000f8e00ff */
[----:B------:R-:W-:Y:S01]  /*41d0*/  USEL UR7, UR37, UR39, !UP0 ;  /* 0x0000002725077287 */ /* 0x000fe2000c000000 */
[----:B------:R-:W-:Y:S02]  /*41e0*/  UMOV UR5, UR9 ;  /* 0x0000000900057c82 */ /* 0x000fe40008000000 */
[----:B------:R-:W-:Y:S02]  /*41f0*/  USHF.R.U32.HI UR6, URZ, UR41, UR5 ;  /* 0x00000029ff067299 */ /* 0x000fe40008011605 */
[----:B------:R-:W-:Y:S02]  /*4200*/  UIMAD.WIDE.U32 UR20, UR7, UR16, URZ ;  /* 0x00000010071472a5 */ /* 0x000fe4000f8e00ff */
[----:B------:R-:W-:Y:S02]  /*4210*/  USEL UR6, UR13, UR6, !UP2 ;  /* 0x000000060d067287 */ /* 0x000fe4000d000000 */
[----:B------:R-:W-:Y:S01]  /*4220*/  UISETP.NE.AND UP2, UPT, UR12, URZ, UPT ;  /* 0x000000ff0c00728c */ /* 0x000fe2000bf45270 */
[----:B------:R-:W-:Y:S01]  /*4230*/  UMOV UR5, UR11 ;  /* 0x0000000b00057c82 */ /* 0x000fe20008000000 */
[----:B------:R-:W-:Y:S02]  /*4240*/  UIMAD.WIDE.U32 UR10, UR6, UR16, URZ ;  /* 0x00000010060a72a5 */ /* 0x000fe4000f8e00ff */
[----:B------:R-:W-:Y:S03]  /*4250*/  USHF.R.U32.HI UR8, URZ, UR33, UR5 ;  /* 0x00000021ff087299 */ /* 0x000fe60008011605 */
[----:B------:R-:W-:Y:S02]  /*4260*/  UMOV UR5, UR19 ;  /* 0x0000001300057c82 */ /* 0x000fe40008000000 */
[----:B------:R-:W-:Y:S03]  /*4270*/  @UP1 USHF.R.U32.HI UR4, URZ, UR17, UR5 ;  /* 0x00000011ff041299 */ /* 0x000fe60008011605 */
[----:B------:R-:W-:Y:S01]  /*4280*/  UMOV UR5, UR21 ;  /* 0x0000001500057c82 */ /* 0x000fe20008000000 */
[----:B------:R-:W-:Y:S02]  /*4290*/  UIMAD UR4, UR42, UR4, URZ ;  /* 0x000000042a0472a4 */ /* 0x000fe4000f8e02ff */
[----:B------:R-:W-:Y:S02]  /*42a0*/  @UP1 USHF.R.U32.HI UR7, URZ, UR17, UR5 ;  /* 0x00000011ff071299 */ /* 0x000fe40008011605 */
[----:B------:R-:W-:Y:S02]  /*42b0*/  USEL UR5, UR14, UR8, !UP0 ;  /* 0x000000080e057287 */ /* 0x000fe4000c000000 */
[----:B------:R-:W-:Y:S02]  /*42c0*/  UIMAD UR8, UR42, UR7, URZ ;  /* 0x000000072a0872a4 */ /* 0x000fe4000f8e02ff */
[----:B------:R-:W-:Y:S03]  /*42d0*/  UISETP.GE.AND UP0, UPT, UR6, UR4, UPT ;  /* 0x000000040600728c */ /* 0x000fe6000bf06270 */
[----:B------:R-:W-:Y:S01]  /*42e0*/  UMOV UR4, UR11 ;  /* 0x0000000b00047c82 */ /* 0x000fe20008000000 */
[----:B------:R-:W-:Y:S02]  /*42f0*/  UISETP.GE.OR UP0, UPT, UR5, UR8, UP0 ;  /* 0x000000080500728c */ /* 0x000fe40008706670 */
[----:B------:R-:W-:Y:S02]  /*4300*/  USHF.R.U32.HI UR4, URZ, UR17, UR4 ;  /* 0x00000011ff047299 */ /* 0x000fe40008011604 */
[----:B------:R-:W-:Y:S02]  /*4310*/  UIMAD.WIDE.U32 UR8, UR5, UR16, URZ ;  /* 0x00000010050872a5 */ /* 0x000fe4000f8e00ff */
[----:B------:R-:W-:Y:S04]  /*4320*/  USEL UR10, UR6, UR4, !UP1 ;  /* 0x00000004060a7287 */ /* 0x000fe8000c800000 */
[----:B------:R-:W-:Y:S01]  /*4330*/  UIADD3 UR11, UPT, UPT, -UR10, URZ, URZ ;  /* 0x000000ff0a0b7290 */ /* 0x000fe2000fffe1ff */
[----:B------:R-:W-:Y:S02]  /*4340*/  @!UP0 UMOV UR4, UR9 ;  /* 0x0000000900048c82 */ /* 0x000fe40008000000 */
[----:B------:R-:W-:Y:S02]  /*4350*/  @!UP0 USHF.R.U32.HI UR4, URZ, UR17, UR4 ;  /* 0x00000011ff048299 */ /* 0x000fe40008011604 */
[----:B------:R-:W-:Y:S02]  /*4360*/  UIMAD UR8, UR42, UR11, UR6 ;  /* 0x0000000b2a0872a4 */ /* 0x000fe4000f8e0206 */
[----:B------:R-:W-:Y:S02]  /*4370*/  @!UP0 USEL UR4, UR5, UR4, !UP1 ;  /* 0x0000000405048287 */ /* 0x000fe4000c800000 */
[----:B------:R-:W-:Y:S02]  /*4380*/  UISETP.NE.AND UP1, UPT, UR22, URZ, UPT ;  /* 0x000000ff1600728c */ /* 0x000fe4000bf25270 */
[----:B------:R-:W-:Y:S02]  /*4390*/  @!UP0 UIMAD UR8, UR7, UR8, UR4 ;  /* 0x00000008070882a4 */ /* 0x000fe4000f8e0204 */
[----:B------:R-:W-:Y:S02]  /*43a0*/  @!UP0 UIADD3 UR9, UPT, UPT, UR10, -UR4, URZ ;  /* 0x800000040a098290 */ /* 0x000fe4000fffe0ff */
[----:B------:R-:W-:Y:S02]  /*43b0*/  UIADD3 UR4, UPT, UPT, -UR5, URZ, URZ ;  /* 0x000000ff05047290 */ /* 0x000fe4000fffe1ff */
[----:B------:R-:W-:Y:S02]  /*43c0*/  UIADD3 UR7, UPT, UPT, -UR6, URZ, URZ ;  /* 0x000000ff06077290 */ /* 0x000fe4000fffe1ff */
[----:B------:R-:W-:Y:S02]  /*43d0*/  @!UP0 UIMAD UR6, UR9, UR42, UR5 ;  /* 0x0000002a090682a4 */ /* 0x000fe4000f8e0205 */
[----:B------:R-:W-:Y:S02]  /*43e0*/  UIMAD UR14, UR15, UR4, UR14 ;  /* 0x000000040f0e72a4 */ /* 0x000fe4000f8e020e */
[----:B------:R-:W-:Y:S01]  /*43f0*/  UIMAD UR13, UR34, UR7, UR13 ;  /* 0x00000007220d72a4 */ /* 0x000fe2000f8e020d */
[----:B------:R-:W-:Y:S02]  /*4400*/  @!UP0 UMOV UR5, UR8 ;  /* 0x0000000800058c82 */ /* 0x000fe40008000000 */
[----:B------:R-:W-:Y:S02]  /*4410*/  UIMAD UR14, UR5, UR15, UR14 ;  /* 0x0000000f050e72a4 */ /* 0x000fe4000f8e020e */
[----:B------:R-:W-:Y:S11]  /*4420*/  UIMAD UR13, UR6, UR34, UR13 ;  /* 0x00000022060d72a4 */ /* 0x000ff6000f8e020d */
[----:B------:R-:W-:Y:S01]  /*4430*/  @!UPT UIADD3 URZ, UPT, UPT, URZ, URZ, URZ ;  /* 0x000000fffffff290 */ /* 0x000fe2000fffe0ff */
.L_x_76:
[----:B------:R-:W3:Y:S01]  /*4440*/  @!UP3 LDCU.128 UR20, c[0x0][0xb10] ;  /* 0x00016200ff14b7ac */ /* 0x000ee20008000c00 */
[----:B------:R-:W-:Y:S04]  /*4450*/  ISETP.NE.U32.AND P0, PT, RZ, UR28, PT ;  /* 0x0000001cff007c0c */ /* 0x000fe8000bf05070 */
[----:B------:R-:W-:Y:S01]  /*4460*/  ISETP.NE.AND.EX P0, PT, RZ, UR29, PT, P0 ;  /* 0x0000001dff007c0c */ /* 0x000fe2000bf05300 */
[----:B------:R-:W4:Y:S01]  /*4470*/  @!UP3 LDCU UR5, c[0x0][0xb0c] ;  /* 0x00016180ff05b7ac */ /* 0x000f220008000800 */
[----:B------:R-:W-:Y:S02]  /*4480*/  USHF.L.U32 UR11, UR26, 0x6, URZ ;  /* 0x000000061a0b7899 */ /* 0x000fe400080006ff */
[----:B------:R-:W-:Y:S02]  /*4490*/  USHF.L.U32 UR10, UR30, 0x6, URZ ;  /* 0x000000061e0a7899 */ /* 0x000fe400080006ff */
[----:B---3--:R-:W-:Y:S07]  /*44a0*/  UIMAD.WIDE.U32 UR6, UR14, UR20, URZ ;  /* 0x000000140e0672a5 */ /* 0x008fee000f8e00ff */
[----:B------:R-:W-:Y:S01]  /*44b0*/  @!UP3 UMOV UR4, UR7 ;  /* 0x000000070004bc82 */ /* 0x000fe20008000000 */
[----:B----4-:R-:W-:Y:S02]  /*44c0*/  @!UP3 UISETP.NE.AND UP0, UPT, UR5, 0x1, UPT ;  /* 0x000000010500b88c */ /* 0x010fe4000bf05270 */
[----:B------:R-:W-:Y:S02]  /*44d0*/  @!UP3 USHF.R.U32.HI UR4, URZ, UR21, UR4 ;  /* 0x00000015ff04b299 */ /* 0x000fe40008011604 */
[----:B------:R-:W-:Y:S02]  /*44e0*/  UIMAD.WIDE.U32 UR6, UR13, UR23, URZ ;  /* 0x000000170d0672a5 */ /* 0x000fe4000f8e00ff */
[----:B------:R-:W-:Y:S02]  /*44f0*/  @!UP3 USEL UR8, UR14, UR4, !UP0 ;  /* 0x000000040e08b287 */ /* 0x000fe4000c000000 */
[----:B------:R-:W-:Y:S03]  /*4500*/  @!UP3 UISETP.NE.AND UP0, UPT, UR22, 0x1, UPT ;  /* 0x000000011600b88c */ /* 0x000fe6000bf05270 */
[----:B------:R-:W-:Y:S02]  /*4510*/  @!UP3 UMOV UR6, UR7 ;  /* 0x000000070006bc82 */ /* 0x000fe40008000000 */
[----:B------:R-:W3:Y:S02]  /*4520*/  @!UP3 LDCU UR4, c[0x0][0xb20] ;  /* 0x00016400ff04b7ac */ /* 0x000ee40008000800 */
[----:B---3--:R-:W-:Y:S04]  /*4530*/  @!UP3 USHF.R.U32.HI UR6, URZ, UR4, UR6 ;  /* 0x00000004ff06b299 */ /* 0x008fe80008011606 */
[----:B------:R-:W-:Y:S04]  /*4540*/  @!UP3 USEL UR6, UR13, UR6, !UP0 ;  /* 0x000000060d06b287 */ /* 0x000fe8000c000000 */
[----:B------:R-:W-:Y:S02]  /*4550*/  @!UP3 UIADD3 UR4, UPT, UPT, -UR8, UR6, URZ ;  /* 0x000000060804b290 */ /* 0x000fe4000fffe1ff */
[----:B------:R-:W-:Y:S02]  /*4560*/  @!UP3 UIADD3 UR6, UPT, UPT, UR8, -UR6, URZ ;  /* 0x800000060806b290 */ /* 0x000fe4000fffe0ff */
[----:B------:R-:W-:Y:S02]  /*4570*/  @!UP3 UIMAD UR14, UR4, UR5, UR14 ;  /* 0x00000005040eb2a4 */ /* 0x000fe4000f8e020e */
[----:B------:R-:W-:Y:S01]  /*4580*/  @!UP3 UIMAD UR13, UR6, UR22, UR13 ;  /* 0x00000016060db2a4 */ /* 0x000fe2000f8e020d */
[----:B------:R-:W-:Y:S11]  /*4590*/  BRA.U UP4, `(.L_x_77) ;  /* 0x0000000104107547 */ /* 0x000ff6000b800000 */
[----:B------:R-:W-:Y:S04]  /*45a0*/  MOV R2, UR40 ;  /* 0x0000002800027c02 */ /* 0x000fe80008000f00 */
[----:B------:R-:W-:Y:S04]  /*45b0*/  SHF.L.U32 R2, R2, 0x1f, RZ ;  /* 0x0000001f02027819 */ /* 0x000fe800000006ff */
[----:B------:R-:W3:Y:S02]  /*45c0*/  SYNCS.PHASECHK.TRANS64.TRYWAIT P1, [UR24+0x78], R2 ;  /* 0x00007802ff0075a7 */ /* 0x000ee40008021118 */
[----:B---3--:R-:W-:Y:S05]  /*45d0*/  @!P1 BRA `(.L_x_78) ;  /* 0x0000003400709947 */ /* 0x008fea0003800000 */
.L_x_77:
[----:B------:R-:W-:Y:S05]  /*45e0*/  BRA.U !UP6, `(.L_x_79) ;  /* 0x000000010e387547 */ /* 0x000fea000b800000 */
[----:B------:R-:W-:Y:S01]  /*45f0*/  UPLOP3.LUT UP1, UPT, UPT, UPT, UP5, 0x80, 0x8 ;  /* 0x000000000008789c */ /* 0x000fe20003f2f050 */
[----:B--2---:R-:W-:Y:S01]  /*4600*/  HFMA2 R0, -RZ, RZ, 0, 5.9604644775390625e-08 ;  /* 0x00000001ff007431 */ /* 0x004fe200000001ff */
[----:B------:R-:W2:Y:S01]  /*4610*/  LDCU.64 UR8, c[0x0][0x358] ;  /* 0x00006b00ff0877ac */ /* 0x000ea20008000a00 */
[----:B------:R-:W-:Y:S03]  /*4620*/  IMAD.MOV.U32 R45, RZ, RZ, 0x1 ;  /* 0x00000001ff2d7424 */ /* 0x000fe600078e00ff */
[----:B------:R-:W-:Y:S05]  /*4630*/  PLOP3.LUT P1, PT, PT, PT, UP1, 0x80, 0x8 ;  /* 0x000000000008781c */ /* 0x000fea0003f2f018 */
[----:B------:R-:W3:Y:S01]  /*4640*/  @UP1 LDCU.64 UR4, c[0x0][0x888] ;  /* 0x00011100ff0417ac */ /* 0x000ee20008000a00 */
[----:B------:R-:W-:Y:S07]  /*4650*/  @UP1 UIMAD UR6, UR36, UR28, URZ ;  /* 0x0000001c240612a4 */ /* 0x000fee000f8e02ff */
[----:B------:R-:W-:Y:S01]  /*4660*/  @!P1 PRMT R45, R0, 0x7610, R45 ;  /* 0x00007610002d9816 */ /* 0x000fe2000000002d */
[----:B---3--:R-:W-:Y:S06]  /*4670*/  @UP1 UIMAD.WIDE UR4, UR6, 0x4, UR4 ;  /* 0x00000004060418a5 */ /* 0x008fec000f8e0204 */
[----:B-----5:R-:W-:Y:S01]  /*4680*/  IMAD.U32 R26, RZ, RZ, UR4 ;  /* 0x00000004ff1a7e24 */ /* 0x020fe2000f8e00ff */
[----:B------:R-:W-:Y:S04]  /*4690*/  MOV R27, UR5 ;  /* 0x00000005001b7c02 */ /* 0x000fe80008000f00 */
[----:B------:R-:W3:Y:S01]  /*46a0*/  @!UP1 LDCU UR4, c[0x0][0x880] ;  /* 0x00011000ff0497ac */ /* 0x000ee20008000800 */
[----:B--2---:R4:W5:Y:S02]  /*46b0*/  @P1 LDG.E R26, desc[UR8][R26.64] ;  /* 0x000000081a1a1981 */ /* 0x004964000c1e1900 */
[----:B---34-:R-:W-:Y:S07]  /*46c0*/  @!P1 IMAD.U32 R26, RZ, RZ, UR4 ;  /* 0x00000004ff1a9e24 */ /* 0x018fee000f8e00ff */
.L_x_79:
[----:B-----5:R-:W-:Y:S01]  /*46d0*/  @!P0 FSETP.EQ.AND P2, PT, R26, RZ, PT ;  /* 0x000000ff1a00820b */ /* 0x020fe20003f42000 */
[----:B------:R-:W-:Y:S01]  /*46e0*/  @!UPT UIADD3 URZ, UPT, UPT, URZ, URZ, URZ ;  /* 0x000000fffffff290 */ /* 0x000fe2000fffe0ff */
[----:B------:R-:W-:Y:S11]  /*46f0*/  @!P0 BRA `(.L_x_80) ;  /* 0x0000000000148947 */ /* 0x000ff60003800000 */
[----:B------:R-:W-:Y:S02]  /*4700*/  LOP3.LUT P0, RZ, R45, 0xff, RZ, 0xc0, !PT ;  /* 0x000000ff2dff7812 */ /* 0x000fe4000780c0ff */
[----:B------:R-:W-:Y:S04]  /*4710*/  PLOP3.LUT P2, PT, PT, PT, UP1, 0x80, 0x8 ;  /* 0x000000000008781c */ /* 0x000fe80003f4f018 */
[----:B------:R-:W-:Y:S07]  /*4720*/  PLOP3.LUT P2, PT, P2, PT, PT, 0x8, 0x80 ;  /* 0x000000000080781c */ /* 0x000fee000174e170 */
[----:B------:R-:W-:Y:S11]  /*4730*/  @P0 FSETP.EQ.AND P2, PT, R26, RZ, PT ;  /* 0x000000ff1a00020b */ /* 0x000ff60003f42000 */
[----:B------:R-:W-:Y:S02]  /*4740*/  @!UPT UIADD3 URZ, UPT, UPT, URZ, URZ, URZ ;  /* 0x000000fffffff290 */ /* 0x000fe4000fffe0ff */
.L_x_80:
[----:B------:R-:W-:Y:S01]  /*4750*/  ULEA UR4, UR25, UR24, 0x3 ;  /* 0x0000001819047291 */ /* 0x000fe2000f8e18ff */
[----:B--2---:R-:W-:Y:S02]  /*4760*/  SHF.L.U32 R2, R11, 0x1f, RZ ;  /* 0x0000001f0b027819 */ /* 0x004fe400000006ff */
[----:B------:R-:W-:Y:S04]  /*4770*/  ELECT P1, URZ, PT ;  /* 0x0000000000ff782f */ /* 0x000fe80003820000 */
[----:B------:R-:W-:Y:S02]  /*4780*/  PLOP3.LUT P1, PT, P2, P1, PT, 0xf2, 0x2f ;  /* 0x00000000002f781c */ /* 0x000fe40001723e72 */
[----:B------:R-:W2:Y:S02]  /*4790*/  SYNCS.PHASECHK.TRANS64.TRYWAIT P0, [UR4+0x58], R2 ;  /* 0x00005802ff0075a7 */ /* 0x000ea40008001104 */
[----:B--2---:R-:W-:Y:S09]  /*47a0*/  @!P0 BRA `(.L_x_81) ;  /* 0x0000003400148947 */ /* 0x004ff20003800000 */
.L_x_152:
[----:B------:R-:W-:Y:S01]  /*47b0*/  VOTEU.ALL UP0, P1 ;  /* 0x0000000000ff7886 */ /* 0x000fe20000800000 */
[----:B--2---:R-:W-:Y:S01]  /*47c0*/  @!P1 IADD3 R2, P0, PT, R12, 0x580, RZ ;  /* 0x000005800c029810 */ /* 0x004fe20007f1e0ff */
[----:B------:R-:W-:Y:S01]  /*47d0*/  UIADD3 UR9, UPT, UPT, UR4, 0x40, URZ ;  /* 0x0000004004097890 */ /* 0x000fe2000fffe0ff */
[----:B------:R-:W-:Y:S01]  /*47e0*/  VIADD R10, R10, 0x1 ;  /* 0x000000010a0a7836 */ /* 0x000fe20000000000 */
[----:B------:R-:W-:Y:S01]  /*47f0*/  UMOV UR22, 0x0 ;  /* 0x0000000000167882 */ /* 0x000fe20000000000 */
[----:B------:R-:W-:Y:S01]  /*4800*/  @!UP0 ULEA UR5, UR25, UR24, 0xc ;  /* 0x0000001819058291 */ /* 0x000fe2000f8e60ff */
[----:B------:R-:W-:Y:S01]  /*4810*/  @!P1 IMAD.X R0, RZ, RZ, R13, P0 ;  /* 0x000000ffff009224 */ /* 0x000fe200000e060d */
[----:B------:R-:W-:Y:S01]  /*4820*/  @!P1 R2UR UR7, R2 ;  /* 0x00000000020792ca */ /* 0x000fe200000e0000 */
[----:B------:R-:W-:Y:S01]  /*4830*/  @!P1 IMAD.MOV.U32 R2, RZ, RZ, 0x1000 ;  /* 0x00001000ff029424 */ /* 0x000fe200078e00ff */
[----:B------:R-:W-:Y:S02]  /*4840*/  @!UP0 UIADD3 UR8, UPT, UPT, UR5, 0x200, URZ ;  /* 0x0000020005088890 */ /* 0x000fe4000fffe0ff */
[----:B------:R-:W-:Y:S01]  /*4850*/  UIADD3 UR5, UPT, UPT, UR25, 0x1, URZ ;  /* 0x0000000119057890 */ /* 0x000fe2000fffe0ff */
[----:B------:R-:W-:Y:S01]  /*4860*/  UMOV UR23, 0x10000000 ;  /* 0x1000000000177882 */ /* 0x000fe20000000000 */
[----:B------:R-:W-:Y:S02]  /*4870*/  UMOV UR12, UR36 ;  /* 0x00000024000c7c82 */ /* 0x000fe40008000000 */
[----:B------:R-:W-:Y:S04]  /*4880*/  UISETP.NE.AND UP0, UPT, UR5, 0x3, UPT ;  /* 0x000000030500788c */ /* 0x000fe8000bf05270 */
[----:B------:R-:W-:Y:S01]  /*4890*/  USEL UR6, UR5, URZ, UP0 ;  /* 0x000000ff05067287 */ /* 0x000fe20008000000 */
[----:B------:R-:W-:Y:S01]  /*48a0*/  @!P1 R2UR UR5, R0 ;  /* 0x00000000000592ca */ /* 0x000fe200000e0000 */
[----:B------:R-:W-:Y:S01]  /*48b0*/  IMAD.U32 R4, RZ, RZ, UR7 ;  /* 0x00000007ff047e24 */ /* 0x000fe2000f8e00ff */
[----:B------:R-:W-:Y:S02]  /*48c0*/  USEL UR20, URZ, 0x1, UP0 ;  /* 0x00000001ff147887 */ /* 0x000fe40008000000 */
[----:B------:R-:W-:Y:S01]  /*48d0*/  VOTEU.ALL UP0, P1 ;  /* 0x0000000000ff7886 */ /* 0x000fe20000800000 */
[----:B------:R-:W-:Y:S01]  /*48e0*/  UPRMT UR7, UR54, 0x654, UR9 ;  /* 0x0000065436077896 */ /* 0x000fe20008000009 */
[----:B------:R-:W-:Y:S02]  /*48f0*/  @!P1 R2UR UR18, R4 ;  /* 0x00000000041292ca */ /* 0x000fe400000e0000 */
[----:B------:R-:W-:Y:S04]  /*4900*/  LOP3.LUT R11, R11, UR20, RZ, 0x3c, !PT ;  /* 0x000000140b0b7c12 */ /* 0x000fe8000f8e3cff */
[----:B------:R-:W-:Y:S01]  /*4910*/  SHF.L.U32 R0, R11, 0x1f, RZ ;  /* 0x0000001f0b007819 */ /* 0x000fe200000006ff */
[----:B------:R-:W-:Y:S01]  /*4920*/  IMAD.U32 R5, RZ, RZ, UR5 ;  /* 0x00000005ff057e24 */ /* 0x000fe2000f8e00ff */
[----:B------:R-:W-:Y:S04]  /*4930*/  ULEA UR5, UR6, UR24, 0x3 ;  /* 0x0000001806057291 */ /* 0x000fe8000f8e18ff */
[----:B------:R-:W-:Y:S11]  /*4940*/  @!P1 R2UR UR19, R5 ;  /* 0x00000000051392ca */ /* 0x000ff600000e0000 */
[----:B------:R-:W-:Y:S02]  /*4950*/  @!UPT UIADD3 URZ, UPT, UPT, URZ, URZ, URZ ;  /* 0x000000fffffff290 */ /* 0x000fe4000fffe0ff */
[----:B------:R2:W-:Y:S01]  /*4960*/  @!UP0 UTMALDG.3D [UR8], [UR18], desc[UR22] ;  /* 0x00001608120085b4 */ /* 0x0005e20008011000 */
[----:B------:R2:W-:Y:S01]  /*4970*/  @!P1 SYNCS.ARRIVE.TRANS64.RED.A0TR RZ, [UR4+0x40], R2 ;  /* 0x00004002ffff99a7 */ /* 0x0005e20008300404 */
[----:B------:R-:W-:Y:S01]  /*4980*/  SYNCS.ARRIVE.TRANS64.RED.A1T0 RZ, [UR7], RZ ;  /* 0x000000ffffff79a7 */ /* 0x000fe20008100407 */
[----:B------:R-:W3:Y:S02]  /*4990*/  SYNCS.PHASECHK.TRANS64.TRYWAIT P0, [UR5+0x58], R0 ;  /* 0x00005800ff0075a7 */ /* 0x000ee40008001105 */
[----:B--23--:R-:W-:Y:S05]  /*49a0*/  @!P0 BRA `(.L_x_82) ;  /* 0x0000003000ac8947 */ /* 0x00cfea0003800000 */
.L_x_154:
[----:B------:R-:W-:Y:S01]  /*49b0*/  UIADD3 UR9, UPT, UPT, UR5, 0x40, URZ ;  /* 0x0000004005097890 */ /* 0x000fe2000fffe0ff */
[----:B--2---:R-:W-:Y:S01]  /*49c0*/  @!P1 IADD3 R2, P0, PT, R12, 0x580, RZ ;  /* 0x000005800c029810 */ /* 0x004fe20007f1e0ff */
[----:B------:R-:W-:Y:S01]  /*49d0*/  UPLOP3.LUT UP4, UPT, UPT, UPT, UPT, 0x80, 0x8 ;  /* 0x000000000008789c */ /* 0x000fe20003f8f070 */
[----:B------:R-:W-:Y:S01]  /*49e0*/  R2UR UR22, R47 ;  /* 0x000000002f1672ca */ /* 0x000fe200000e0000 */
[----:B------:R-:W-:Y:S01]  /*49f0*/  UMOV UR20, 0x0 ;  /* 0x0000000000147882 */ /* 0x000fe20000000000 */
[----:B------:R-:W-:Y:S01]  /*4a00*/  UMOV UR21, 0x10000000 ;  /* 0x1000000000157882 */ /* 0x000fe20000000000 */
[----:B------:R-:W-:Y:S01]  /*4a10*/  UMOV UR12, UR36 ;  /* 0x00000024000c7c82 */ /* 0x000fe20008000000 */
[----:B------:R-:W-:Y:S01]  /*4a20*/  VOTEU.ALL UP0, P1 ;  /* 0x0000000000ff7886 */ /* 0x000fe20000800000 */
[----:B------:R-:W-:Y:S01]  /*4a30*/  @!P1 IMAD.X R0, RZ, RZ, R13, P0 ;  /* 0x000000ffff009224 */ /* 0x000fe200000e060d */
[----:B------:R-:W-:Y:S01]  /*4a40*/  R2UR UR19, R48 ;  /* 0x00000000301372ca */ /* 0x000fe200000e0000 */
[----:B------:R-:W-:Y:S01]  /*4a50*/  UMOV UR36, UR27 ;  /* 0x0000001b00247c82 */ /* 0x000fe20008000000 */
[C---:B------:R-:W-:Y:S01]  /*4a60*/  ISETP.NE.AND P0, PT, R10.reuse, 0x2, PT ;  /* 0x000000020a00780c */ /* 0x040fe20003f05270 */
[----:B------:R-:W-:Y:S02]  /*4a70*/  @!UP0 ULEA UR4, UR6, UR24, 0xc ;  /* 0x0000001806048291 */ /* 0x000fe4000f8e60ff */
[----:B------:R-:W-:Y:S01]  /*4a80*/  @!UP0 UIADD3 UR10, UPT, UPT, UR10, 0x20, URZ ;  /* 0x000000200a0a8890 */ /* 0x000fe2000fffe0ff */
[----:B------:R-:W-:Y:S01]  /*4a90*/  SEL R10, R10, RZ, P0 ;  /* 0x000000ff0a0a7207 */ /* 0x000fe20000000000 */
[----:B------:R-:W-:Y:S02]  /*4aa0*/  @!UP0 UIADD3 UR8, UPT, UPT, UR4, 0x200, URZ ;  /* 0x0000020004088890 */ /* 0x000fe4000fffe0ff */
[----:B------:R-:W-:Y:S01]  /*4ab0*/  UIADD3 UR4, UPT, UPT, UR6, 0x1, URZ ;  /* 0x0000000106047890 */ /* 0x000fe2000fffe0ff */
[----:B------:R-:W-:Y:S01]  /*4ac0*/  @!P1 R2UR UR6, R2 ;  /* 0x00000000020692ca */ /* 0x000fe200000e0000 */
[----:B------:R-:W-:Y:S02]  /*4ad0*/  UIADD3 UR30, UPT, UPT, UR13, UR22, URZ ;  /* 0x000000160d1e7290 */ /* 0x000fe4000fffe0ff */
[----:B------:R-:W-:Y:S02]  /*4ae0*/  UISETP.NE.AND UP0, UPT, UR4, 0x3, UPT ;  /* 0x000000030400788c */ /* 0x000fe4000bf05270 */
[----:B------:R-:W-:Y:S02]  /*4af0*/  UIADD3 UR26, UPT, UPT, UR14, UR19, URZ ;  /* 0x000000130e1a7290 */ /* 0x000fe4000fffe0ff */
[----:B------:R-:W-:Y:S01]  /*4b00*/  USEL UR25, UR4, URZ, UP0 ;  /* 0x000000ff04197287 */ /* 0x000fe20008000000 */
[----:B------:R-:W-:Y:S01]  /*4b10*/  @!P1 R2UR UR4, R0 ;  /* 0x00000000000492ca */ /* 0x000fe200000e0000 */
[----:B------:R-:W-:Y:S01]  /*4b20*/  USEL UR18, URZ, 0x1, UP0 ;  /* 0x00000001ff127887 */ /* 0x000fe20008000000 */
[----:B------:R-:W-:Y:S01]  /*4b30*/  SEL R0, RZ, 0x1, P0 ;  /* 0x00000001ff007807 */ /* 0x000fe20000000000 */
[----:B------:R-:W-:Y:S02]  /*4b40*/  VOTEU.ALL UP0, P1 ;  /* 0x0000000000ff7886 */ /* 0x000fe40000800000 */
[----:B------:R-:W-:Y:S01]  /*4b50*/  IMAD.U32 R4, RZ, RZ, UR6 ;  /* 0x00000006ff047e24 */ /* 0x000fe2000f8e00ff */
[----:B------:R-:W-:Y:S02]  /*4b60*/  LOP3.LUT R9, R9, R0, RZ, 0x3c, !PT ;  /* 0x0000000009097212 */ /* 0x000fe400078e3cff */
[----:B------:R-:W-:Y:S02]  /*4b70*/  LOP3.LUT R11, R11, UR18, RZ, 0x3c, !PT ;  /* 0x000000120b0b7c12 */ /* 0x000fe4000f8e3cff */
[----:B------:R-:W-:Y:S03]  /*4b80*/  @!P1 R2UR UR6, R4 ;  /* 0x00000000040692ca */ /* 0x000fe600000e0000 */
[----:B------:R-:W-:Y:S01]  /*4b90*/  IMAD.U32 R5, RZ, RZ, UR4 ;  /* 0x00000004ff057e24 */ /* 0x000fe2000f8e00ff */
[----:B------:R-:W-:Y:S04]  /*4ba0*/  UPRMT UR4, UR54, 0x654, UR9 ;  /* 0x0000065436047896 */ /* 0x000fe80008000009 */
[----:B------:R-:W-:Y:S11]  /*4bb0*/  @!P1 R2UR UR7, R5 ;  /* 0x00000000050792ca */ /* 0x000ff600000e0000 */
[----:B------:R-:W-:Y:S02]  /*4bc0*/  @!UPT UIADD3 URZ, UPT, UPT, URZ, URZ, URZ ;  /* 0x000000fffffff290 */ /* 0x000fe4000fffe0ff */
[----:B------:R2:W-:Y:S01]  /*4bd0*/  @!UP0 UTMALDG.3D [UR8], [UR6], desc[UR20] ;  /* 0x00001408060085b4 */ /* 0x0005e20008011000 */
[----:B------:R2:W-:Y:S01]  /*4be0*/  @!P1 SYNCS.ARRIVE.TRANS64.RED.A0TR RZ, [UR5+0x40], R3 ;  /* 0x00004003ffff99a7 */ /* 0x0005e20008300405 */
[----:B------:R-:W-:Y:S01]  /*4bf0*/  SYNCS.ARRIVE.TRANS64.RED.A1T0 RZ, [UR4], RZ ;  /* 0x000000ffffff79a7 */ /* 0x000fe20008100404 */
[----:B------:R-:W-:Y:S05]  /*4c00*/  BRA.U UP2, `(.L_x_83) ;  /* 0xfffffff102d07547 */ /* 0x000fea000b83ffff */
[----:B------:R-:W-:Y:S01]  /*4c10*/  UIADD3 UR24, UPT, UPT, UR24, 0x58, URZ ;  /* 0x0000005818187890 */ /* 0x000fe2000fffe0ff */
[----:B------:R-:W-:-:S03]  /*4c20*/  SHF.L.U32 R2, R11, 0x1f, RZ ;  /* 0x0000001f0b027819 */ /* 0x000fc600000006ff */
[----:B------:R-:W-:-:S09]  /*4c30*/  ULEA UR4, UR25, UR24, 0x3 ;  /* 0x0000001819047291 */ /* 0x000fd2000f8e18ff */
[----:B------:R-:W3:Y:S02]  /*4c40*/  SYNCS.PHASECHK.TRANS64.TRYWAIT P0, [UR4], R2 ;  /* 0x00000002ff0075a7 */ /* 0x000ee40008001104 */
[----:B---3--:R-:W-:Y:S05]  /*4c50*/  @!P0 BRA `(.L_x_84) ;  /* 0x0000003000188947 */ /* 0x008fea0003800000 */
.L_x_156:
[----:B------:R-:W-:-:S04]  /*4c60*/  UIADD3 UR4, UPT, UPT, UR25, 0x1, URZ ;  /* 0x0000000119047890 */ /* 0x000fc8000fffe0ff */
[----:B------:R-:W-:-:S04]  /*4c70*/  UISETP.NE.AND UP0, UPT, UR4, 0x3, UPT ;  /* 0x000000030400788c */ /* 0x000fc8000bf05270 */
[----:B--2---:R-:W-:Y:S02]  /*4c80*/  USEL UR6, URZ, 0x1, UP0 ;  /* 0x00000001ff067887 */ /* 0x004fe40008000000 */
[----:B------:R-:W-:-:S04]  /*4c90*/  USEL UR4, UR4, URZ, UP0 ;  /* 0x000000ff04047287 */ /* 0x000fc80008000000 */
[----:B------:R-:W-:Y:S01]  /*4ca0*/  ULEA UR5, UR4, UR24, 0x3 ;  /* 0x0000001804057291 */ /* 0x000fe2000f8e18ff */
[----:B------:R-:W-:-:S04]  /*4cb0*/  LOP3.LUT R11, R11, UR6, RZ, 0x3c, !PT ;  /* 0x000000060b0b7c12 */ /* 0x000fc8000f8e3cff */
[----:B---3--:R-:W-:-:S04]  /*4cc0*/  SHF.L.U32 R2, R11, 0x1f, RZ ;  /* 0x0000001f0b027819 */ /* 0x008fc800000006ff */
[----:B------:R-:W2:Y:S02]  /*4cd0*/  SYNCS.PHASECHK.TRANS64.TRYWAIT P0, [UR5], R2 ;  /* 0x00000002ff0075a7 */ /* 0x000ea40008001105 */
[----:B--2---:R-:W-:Y:S05]  /*4ce0*/  @!P0 BRA `(.L_x_85) ;  /* 0x00000030000c8947 */ /* 0x004fea0003800000 */
.L_x_158:
[----:B------:R-:W-:-:S04]  /*4cf0*/  UIADD3 UR4, UPT, UPT, UR4, 0x1, URZ ;  /* 0x0000000104047890 */ /* 0x000fc8000fffe0ff */
[----:B------:R-:W-:-:S04]  /*4d00*/  UISETP.NE.AND UP0, UPT, UR4, 0x3, UPT ;  /* 0x000000030400788c */ /* 0x000fc8000bf05270 */
[----:B------:R-:W-:Y:S02]  /*4d10*/  USEL UR5, URZ, 0x1, UP0 ;  /* 0x00000001ff057887 */ /* 0x000fe40008000000 */
[----:B------:R-:W-:-:S04]  /*4d20*/  USEL UR4, UR4, URZ, UP0 ;  /* 0x000000ff04047287 */ /* 0x000fc80008000000 */
[----:B------:R-:W-:Y:S01]  /*4d30*/  ULEA UR4, UR4, UR24, 0x3 ;  /* 0x0000001804047291 */ /* 0x000fe2000f8e18ff */
[----:B--2---:R-:W-:-:S04]  /*4d40*/  LOP3.LUT R2, R11, UR5, RZ, 0x3c, !PT ;  /* 0x000000050b027c12 */ /* 0x004fc8000f8e3cff */
[----:B------:R-:W-:Y:S01]  /*4d50*/  SHF.L.U32 R2, R2, 0x1f, RZ ;  /* 0x0000001f02027819 */ /* 0x000fe200000006ff */
[----:B------:R-:W-:-:S07]  /*4d60*/  IMAD.U32 R0, RZ, RZ, UR4 ;  /* 0x00000004ff007e24 */ /* 0x000fce000f8e00ff */
.L_x_86:
[----:B--2---:R2:W3:Y:S02]  /*4d70*/  SYNCS.PHASECHK.TRANS64.TRYWAIT P0, [R0+URZ], R2 ;  /* 0x00000002000075a7 */ /* 0x0044e400080011ff */
[----:B---3--:R-:W-:Y:S05]  /*4d80*/  @!P0 NANOSLEEP.SYNCS 0x989680 ;  /* 0x009896800000895d */ /* 0x008fea0003900000 */
[----:B------:R-:W3:Y:S02]  /*4d90*/  @!P0 SYNCS.PHASECHK.TRANS64 P0, [R0+URZ], R2 ;  /* 0x00000002000085a7 */ /* 0x000ee400080010ff */
[----:B-1-3--:R-:W-:Y:S05]  /*4da0*/  @P0 EXIT ;  /* 0x000000000000094d */ /* 0x00afea0003800000 */
[----:B------:R-:W-:Y:S05]  /*4db0*/  BRA `(.L_x_86) ;  /* 0xfffffffc00ec7947 */ /* 0x000fea000383ffff */
.L_x_74:
[----:B------:R-:W-:-:S06]  /*4dc0*/  UISETP.GE.AND UP0, UPT, UR18, 0x4, UPT ;  /* 0x000000041200788c */ /* 0x000fcc000bf06270 */
[----:B------:R-:W-:-:S13]  /*4dd0*/  PLOP3.LUT P0, PT, PT, PT, UP0, 0x80, 0x8 ;  /* 0x000000000008781c */ /* 0x000fda0003f0f008 */
[----:B-1----:R-:W-:Y:S05]  /*4de0*/  @!P0 EXIT ;  /* 0x000000000000894d */ /* 0x002fea0003800000 */
[----:B------:R-:W-:Y:S01]  /*4df0*/  BAR.SYNC.DEFER_BLOCKING 0x6, 0xa0 ;  /* 0x0182800000007b1d */ /* 0x000fe20000010000 */
[C---:B------:R-:W-:Y:S01]  /*4e00*/  IMAD.SHL.U32 R3, R55.reuse, 0x20, RZ ;  /* 0x0000002037037824 */ /* 0x040fe200078e00ff */
[----:B------:R-:W-:Y:S01]  /*4e10*/  SHF.R.U32.HI R4, RZ, 0x1, R55 ;  /* 0x00000001ff047819 */ /* 0x000fe20000011637 */
[C---:B------:R-:W-:Y:S01]  /*4e20*/  IMAD.SHL.U32 R2, R55.reuse, 0x10, RZ ;  /* 0x0000001037027824 */ /* 0x040fe200078e00ff */
[C---:B------:R-:W-:Y:S01]  /*4e30*/  LOP3.LUT P0, RZ, R55.reuse, 0x4, RZ, 0xc0, !PT ;  /* 0x0000000437ff7812 */ /* 0x040fe2000780c0ff */
[----:B------:R-:W-:Y:S01]  /*4e40*/  IMAD.U32 R23, R55, 0x10000, RZ ;  /* 0x0001000037177824 */ /* 0x000fe200078e00ff */
[----:B------:R-:W-:Y:S01]  /*4e50*/  UMOV UR44, 0x400 ;  /* 0x00000400002c7882 */ /* 0x000fe20000000000 */
[----:B------:R-:W1:Y:S01]  /*4e60*/  LDCU.64 UR4, c[0x0][0x890] ;  /* 0x00011200ff0477ac */ /* 0x000e620008000a00 */
[----:B------:R-:W2:Y:S01]  /*4e70*/  LDC.64 R42, c[0x0][0x8b0] ;  /* 0x00022c00ff2a7b82 */ /* 0x000ea20000000a00 */
[----:B------:R-:W-:Y:S01]  /*4e80*/  LOP3.LUT R5, R3, 0xc0, RZ, 0xc0, !PT ;  /* 0x000000c003057812 */ /* 0x000fe200078ec0ff */
[----:B------:R-:W-:Y:S01]  /*4e90*/  IMAD.SHL.U32 R44, R55, 0x4, RZ ;  /* 0x00000004372c7824 */ /* 0x000fe200078e00ff */
[----:B------:R-:W-:Y:S01]  /*4ea0*/  ULEA UR44, UR54, UR44, 0x18 ;  /* 0x0000002c362c7291 */ /* 0x000fe2000f8ec0ff */
[----:B------:R-:W-:Y:S01]  /*4eb0*/  LOP3.LUT R2, R2, 0x600, RZ, 0xc0, !PT ;  /* 0x0000060002027812 */ /* 0x000fe200078ec0ff */
[----:B------:R-:W-:Y:S01]  /*4ec0*/  IMAD.MOV.U32 R54, RZ, RZ, 0x10 ;  /* 0x00000010ff367424 */ /* 0x000fe200078e00ff */
[----:B------:R-:W-:Y:S01]  /*4ed0*/  LOP3.LUT R4, R5, 0x8, R4, 0xf8, !PT ;  /* 0x0000000805047812 */ /* 0x000fe200078ef804 */
[----:B------:R-:W-:Y:S01]  /*4ee0*/  IMAD.MOV.U32 R22, RZ, RZ, RZ ;  /* 0x000000ffff167224 */ /* 0x000fe200078e00ff */
[----:B------:R-:W3:Y:S01]  /*4ef0*/  LDC.64 R40, c[0x0][0x8a8] ;  /* 0x00022a00ff287b82 */ /* 0x000ee20000000a00 */
[----:B------:R-:W-:-:S02]  /*4f00*/  LOP3.LUT R2, R2, 0x20, R3, 0xf8, !PT ;  /* 0x0000002002027812 */ /* 0x000fc400078ef803 */
[----:B------:R-:W-:Y:S02]  /*4f10*/  CS2R R52, SRZ ;  /* 0x0000000000347805 */ /* 0x000fe4000001ff00 */
[----:B------:R-:W-:Y:S01]  /*4f20*/  LOP3.LUT R23, R23, 0x600000, RZ, 0xc0, !PT ;  /* 0x0060000017177812 */ /* 0x000fe200078ec0ff */
[----:B------:R-:W-:Y:S01]  /*4f30*/  IMAD.MOV.U32 R51, RZ, RZ, RZ ;  /* 0x000000ffff337224 */ /* 0x000fe200078e00ff */
[----:B------:R-:W-:Y:S01]  /*4f40*/  LOP3.LUT R44, R4, 0x18, R44, 0x78, !PT ;  /* 0x00000018042c7812 */ /* 0x000fe200078e782c */
[----:B------:R-:W4:Y:S01]  /*4f50*/  LDCU UR63, c[0x0][0x370] ;  /* 0x00006e00ff3f77ac */ /* 0x000f220008000800 */
[----:B------:R-:W-:Y:S01]  /*4f60*/  LOP3.LUT R2, R2, 0x100, R3, 0xf8, !PT ;  /* 0x0000010002027812 */ /* 0x000fe200078ef803 */
[----:B------:R-:W4:Y:S01]  /*4f70*/  LDS R0, [UR44+0x130] ;  /* 0x0001302cff007984 */ /* 0x000f220008000800 */
[----:B-1----:R-:W-:Y:S01]  /*4f80*/  IMAD.U32 R57, RZ, RZ, UR4 ;  /* 0x00000004ff397e24 */ /* 0x002fe2000f8e00ff */
[----:B------:R-:W-:Y:S01]  /*4f90*/  UIADD3 UR4, UPT, UPT, UR44, 0x200, URZ ;  /* 0x000002002c047890 */ /* 0x000fe2000fffe0ff */
[----:B------:R-:W-:Y:S01]  /*4fa0*/  LOP3.LUT R44, R2, R44, RZ, 0xfc, !PT ;  /* 0x0000002c022c7212 */ /* 0x000fe200078efcff */
[----:B------:R-:W-:Y:S01]  /*4fb0*/  IMAD.U32 R56, RZ, RZ, UR5 ;  /* 0x00000005ff387e24 */ /* 0x000fe2000f8e00ff */
[----:B------:R-:W-:Y:S01]  /*4fc0*/  LOP3.LUT R55, R55, 0x60, RZ, 0xc0, !PT ;  /* 0x0000006037377812 */ /* 0x000fe200078ec0ff */
[----:B------:R-:W1:Y:S01]  /*4fd0*/  LDCU UR43, c[0x0][0xb0c] ;  /* 0x00016180ff2b77ac */ /* 0x000e620008000800 */
[----:B------:R-:W-:Y:S01]  /*4fe0*/  SEL R54, R54, 0xfffffff0, !P0 ;  /* 0xfffffff036367807 */ /* 0x000fe20004000000 */
[----:B------:R-:W-:Y:S01]  /*4ff0*/  IMAD.U32 R59, RZ, RZ, UR4 ;  /* 0x00000004ff3b7e24 */ /* 0x000fe2000f8e00ff */
[----:B------:R-:W1:Y:S01]  /*5000*/  LDCU UR39, c[0x0][0xb30] ;  /* 0x00016600ff2777ac */ /* 0x000e620008000800 */
[----:B------:R-:W1:Y:S01]  /*5010*/  LDCU.64 UR60, c[0x0][0x888] ;  /* 0x00011100ff3c77ac */ /* 0x000e620008000a00 */
[----:B------:R-:W1:Y:S01]  /*5020*/  LDCU.64 UR40, c[0x0][0xb28] ;  /* 0x00016500ff2877ac */ /* 0x000e620008000a00 */
[----:B------:R-:W1:Y:S01]  /*5030*/  LDCU.128 UR56, c[0x0][0xb10] ;  /* 0x00016200ff3877ac */ /* 0x000e620008000c00 */
[----:B------:R-:W1:Y:S01]  /*5040*/  LDCU UR62, c[0x0][0x374] ;  /* 0x00006e80ff3e77ac */ /* 0x000e620008000800 */
[----:B------:R-:W-:Y:S01]  /*5050*/  UMOV UR55, 0x1 ;  /* 0x0000000100377882 */ /* 0x000fe20000000000 */
[----:B------:R-:W-:Y:S01]  /*5060*/  UMOV UR46, URZ ;  /* 0x000000ff002e7c82 */ /* 0x000fe20008000000 */
[----:B------:R-:W-:Y:S01]  /*5070*/  UMOV UR53, URZ ;  /* 0x000000ff00357c82 */ /* 0x000fe20008000000 */
[----:B------:R-:W-:Y:S01]  /*5080*/  UMOV UR52, URZ ;  /* 0x000000ff00347c82 */ /* 0x000fe20008000000 */
[----:B-1234-:R-:W-:-:S07]  /*5090*/  IMAD.IADD R23, R0, 0x1, R23 ;  /* 0x0000000100177824 */ /* 0x01efce00078e0217 */
.L_x_117:
[C---:B------:R-:W-:Y:S02]  /*50a0*/  LEA R0, R51.reuse, UR44, 0x3 ;  /* 0x0000002c33007c11 */ /* 0x040fe4000f8e18ff */
[----:B------:R-:W-:Y:S02]  /*50b0*/  SHF.L.U32 R2, R52, 0x1f, RZ ;  /* 0x0000001f34027819 */ /* 0x000fe400000006ff */
[----:B-1----:R-:W-:Y:S02]  /*50c0*/  LEA R4, R51, UR44, 0x4 ;  /* 0x0000002c33047c11 */ /* 0x002fe4000f8e20ff */
[----:B------:R-:W1:Y:S02]  /*50d0*/  SYNCS.PHASECHK.TRANS64.TRYWAIT P0, [R0+URZ+0x80], R2 ;  /* 0x00008002000075a7 */ /* 0x000e6400080011ff */
[----:B-1----:R-:W-:Y:S05]  /*50e0*/  @!P0 BRA `(.L_x_87) ;  /* 0x0000002c00248947 */ /* 0x002fea0003800000 */
.L_x_159:
[----:B------:R-:W-:Y:S01]  /*50f0*/  R2UR UR7, R58 ;  /* 0x000000003a0772ca */ /* 0x000fe200000e0000 */
[----:B------:R-:W2:Y:S01]  /*5100*/  LDS.128 R4, [R4+0x110] ;  /* 0x0001100004047984 */ /* 0x000ea20000000c00 */
[----:B-1----:R-:W-:Y:S01]  /*5110*/  VIADD R0, R0, 0x90 ;  /* 0x0000009000007836 */ /* 0x002fe20000000000 */
[----:B------:R-:W-:Y:S04]  /*5120*/  UISETP.GE.AND UP0, UPT, UR42, 0x1, UPT ;  /* 0x000000012a00788c */ /* 0x000fe8000bf06270 */
[----:B------:R-:W-:Y:S01]  /*5130*/  PRMT R0, RZ, 0x654, R0 ;  /* 0x00000654ff007816 */ /* 0x000fe20000000000 */
[----:B------:R-:W-:Y:S01]  /*5140*/  @!PT LDS RZ, [RZ] ;  /* 0x00000000fffff984 */ /* 0x000fe20000000800 */
[----:B------:R-:W-:Y:S01]  /*5150*/  @!PT LDS RZ, [RZ] ;  /* 0x00000000fffff984 */ /* 0x000fe20000000800 */
[----:B------:R-:W-:Y:S01]  /*5160*/  @!PT LDS RZ, [RZ] ;  /* 0x00000000fffff984 */ /* 0x000fe20000000800 */
[----:B------:R-:W-:Y:S01]  /*5170*/  @!PT LDS RZ, [RZ] ;  /* 0x00000000fffff984 */ /* 0x000fe20000000800 */
[----:B------:R1:W-:Y:S06]  /*5180*/  MEMBAR.ALL.CTA ;  /* 0x0000000000007992 */ /* 0x0003ec0000008000 */
[----:B-1----:R-:W1:Y:S02]  /*5190*/  FENCE.VIEW.ASYNC.S ;  /* 0x00000000000073c6 */ /* 0x002e640000000000 */
[----:B-1----:R1:W-:Y:S01]  /*51a0*/  SYNCS.ARRIVE.TRANS64.RED.A1T0 RZ, [R0+URZ], RZ ;  /* 0x000000ff00ff79a7 */ /* 0x0023e200081004ff */
[----:B--2---:R-:W-:Y:S11]  /*51b0*/  LOP3.LUT P0, RZ, R6, 0x1, RZ, 0xc0, !PT ;  /* 0x0000000106ff7812 */ /* 0x004ff6000780c0ff */
[----:B------:R-:W-:Y:S02]  /*51c0*/  @!UPT UIADD3 URZ, UPT, UPT, URZ, URZ, URZ ;  /* 0x000000fffffff290 */ /* 0x000fe4000fffe0ff */
[----:B------:R-:W-:Y:S01]  /*51d0*/  VOTEU.ANY UP1, P0 ;  /* 0x0000000000ff7886 */ /* 0x000fe20000020100 */
[----:B------:R-:W-:Y:S01]  /*51e0*/  PLOP3.LUT P0, PT, PT, PT, UP1, 0x80, 0x8 ;  /* 0x000000000008781c */ /* 0x000fe20003f0f018 */
[----:B------:R-:W-:Y:S06]  /*51f0*/  UP2UR UR4, UPR, URZ, 0x2 ;  /* 0x00000002ff047883 */ /* 0x000fec0008000000 */
[----:B------:R-:W-:Y:S06]  /*5200*/  IMAD.U32 R60, RZ, RZ, UR4 ;  /* 0x00000004ff3c7e24 */ /* 0x000fec000f8e00ff */
[----:B------:R-:W-:Y:S02]  /*5210*/  @P0 SHF.R.U32.HI R2, RZ, 0x10, R5 ;  /* 0x00000010ff020819 */ /* 0x000fe40000011605 */
[----:B------:R-:W-:Y:S02]  /*5220*/  @P0 MOV R3, R4 ;  /* 0x0000000400030202 */ /* 0x000fe40000000f00 */
[----:B------:R-:W-:Y:S02]  /*5230*/  @P0 R2UR UR4, R2 ;  /* 0x00000000020402ca */ /* 0x000fe400000e0000 */
[----:B------:R-:W-:Y:S02]  /*5240*/  @P0 LOP3.LUT R4, R5, 0xffff, RZ, 0xc0, !PT ;  /* 0x0000ffff05040812 */ /* 0x000fe400078ec0ff */
[----:B------:R-:W-:Y:S02]  /*5250*/  @P0 R2UR UR6, R3 ;  /* 0x00000000030602ca */ /* 0x000fe400000e0000 */
[----:B------:R-:W-:Y:S07]  /*5260*/  @P0 R2UR UR5, R4 ;  /* 0x00000000040502ca */ /* 0x000fee00000e0000 */
[----:B------:R-:W-:Y:S02]  /*5270*/  @UP1 UMOV UR7, UR4 ;  /* 0x0000000400071c82 */ /* 0x000fe40008000000 */
[----:B------:R-:W-:Y:S02]  /*5280*/  IMAD.U32 R58, RZ, RZ, UR7 ;  /* 0x00000007ff3a7e24 */ /* 0x000fe4000f8e00ff */
[----:B------:R-:W-:Y:S02]  /*5290*/  @UP1 UMOV UR38, UR6 ;  /* 0x0000000600261c82 */ /* 0x000fe40008000000 */
[----:B------:R-:W-:Y:S01]  /*52a0*/  @UP1 UMOV UR37, UR5 ;  /* 0x0000000500251c82 */ /* 0x000fe20008000000 */
[----:B-1----:R-:W-:Y:S05]  /*52b0*/  BRA.U !UP0, `(.L_x_88) ;  /* 0x0000000108cc7547 */ /* 0x002fea000b800000 */
[----:B------:R-:W1:Y:S01]  /*52c0*/  LDCU UR12, c[0x0][0xb20] ;  /* 0x00016400ff0c77ac */ /* 0x000e620008000800 */
[----:B------:R-:W-:Y:S02]  /*52d0*/  UIMAD.WIDE.U32 UR4, UR62, UR59, URZ ;  /* 0x0000003b3e0472a5 */ /* 0x000fe4000f8e00ff */
[----:B------:R-:W-:Y:S02]  /*52e0*/  UIMAD.WIDE.U32 UR6, UR63, UR56, URZ ;  /* 0x000000383f0672a5 */ /* 0x000fe4000f8e00ff */
[----:B------:R-:W-:Y:S02]  /*52f0*/  UISETP.NE.AND UP0, UPT, UR58, 0x1, UPT ;  /* 0x000000013a00788c */ /* 0x000fe4000bf05270 */
[----:B------:R-:W-:Y:S02]  /*5300*/  UIMAD.WIDE.U32 UR8, UR37, UR59, URZ ;  /* 0x0000003b250872a5 */ /* 0x000fe4000f8e00ff */
[----:B------:R-:W-:Y:S02]  /*5310*/  UIMAD.WIDE.U32 UR10, UR38, UR56, URZ ;  /* 0x00000038260a72a5 */ /* 0x000fe4000f8e00ff */
[----:B------:R-:W-:Y:S02]  /*5320*/  UISETP.NE.AND UP1, UPT, UR43, 0x1, UPT ;  /* 0x000000012b00788c */ /* 0x000fe4000bf25270 */
[----:B------:R-:W-:Y:S01]  /*5330*/  UISETP.NE.AND UP2, UPT, UR42, 0x1, UPT ;  /* 0x000000012a00788c */ /* 0x000fe2000bf45270 */
[----:B------:R-:W-:Y:S02]  /*5340*/  UMOV UR4, UR5 ;  /* 0x0000000500047c82 */ /* 0x000fe40008000000 */
[----:B-1----:R-:W-:Y:S03]  /*5350*/  USHF.R.U32.HI UR5, URZ, UR12, UR4 ;  /* 0x0000000cff057299 */ /* 0x002fe60008011604 */
[----:B------:R-:W-:Y:S02]  /*5360*/  UMOV UR4, UR7 ;  /* 0x0000000700047c82 */ /* 0x000fe40008000000 */
[----:B------:R-:W-:Y:S02]  /*5370*/  USHF.R.U32.HI UR7, URZ, UR57, UR4 ;  /* 0x00000039ff077299 */ /* 0x000fe40008011604 */
[----:B------:R-:W-:Y:S02]  /*5380*/  USEL UR4, UR62, UR5, !UP0 ;  /* 0x000000053e047287 */ /* 0x000fe4000c000000 */
[----:B------:R-:W-:Y:S01]  /*5390*/  USEL UR7, UR63, UR7, !UP1 ;  /* 0x000000073f077287 */ /* 0x000fe2000c800000 */
[----:B------:R-:W-:Y:S01]  /*53a0*/  UMOV UR5, UR9 ;  /* 0x0000000900057c82 */ /* 0x000fe20008000000 */
[----:B------:R-:W-:Y:S02]  /*53b0*/  UIMAD.WIDE.U32 UR8, UR4, UR40, URZ ;  /* 0x00000028040872a5 */ /* 0x000fe4000f8e00ff */
[----:B------:R-:W-:Y:S03]  /*53c0*/  USHF.R.U32.HI UR6, URZ, UR12, UR5 ;  /* 0x0000000cff067299 */ /* 0x000fe60008011605 */
[----:B------:R-:W-:Y:S01]  /*53d0*/  UMOV UR5, UR11 ;  /* 0x0000000b00057c82 */ /* 0x000fe20008000000 */
[----:B------:R-:W-:Y:S02]  /*53e0*/  UIMAD.WIDE.U32 UR10, UR7, UR40, URZ ;  /* 0x00000028070a72a5 */ /* 0x000fe4000f8e00ff */
[----:B------:R-:W-:Y:S02]  /*53f0*/  USHF.R.U32.HI UR12, URZ, UR57, UR5 ;  /* 0x00000039ff0c7299 */ /* 0x000fe40008011605 */
[----:B------:R-:W-:Y:S01]  /*5400*/  USEL UR6, UR37, UR6, !UP0 ;  /* 0x0000000625067287 */ /* 0x000fe2000c000000 */
[----:B------:R-:W-:Y:S02]  /*5410*/  UMOV UR5, UR9 ;  /* 0x0000000900057c82 */ /* 0x000fe40008000000 */
[----:B------:R-:W-:Y:S01]  /*5420*/  UMOV UR10, UR11 ;  /* 0x0000000b000a7c82 */ /* 0x000fe20008000000 */
[----:B------:R-:W-:Y:S02]  /*5430*/  @UP2 USHF.R.U32.HI UR4, URZ, UR41, UR5 ;  /* 0x00000029ff042299 */ /* 0x000fe40008011605 */
[----:B------:R-:W-:Y:S02]  /*5440*/  @UP2 USHF.R.U32.HI UR7, URZ, UR41, UR10 ;  /* 0x00000029ff072299 */ /* 0x000fe4000801160a */
[----:B------:R-:W-:Y:S02]  /*5450*/  UIMAD UR4, UR42, UR4, URZ ;  /* 0x000000042a0472a4 */ /* 0x000fe4000f8e02ff */
[----:B------:R-:W-:Y:S02]  /*5460*/  UIMAD.WIDE.U32 UR10, UR6, UR40, URZ ;  /* 0x00000028060a72a5 */ /* 0x000fe4000f8e00ff */
[----:B------:R-:W-:Y:S02]  /*5470*/  USEL UR5, UR38, UR12, !UP1 ;  /* 0x0000000c26057287 */ /* 0x000fe4000c800000 */
[----:B------:R-:W-:Y:S02]  /*5480*/  UIMAD UR8, UR42, UR7, URZ ;  /* 0x000000072a0872a4 */ /* 0x000fe4000f8e02ff */
[----:B------:R-:W-:Y:S03]  /*5490*/  UISETP.GE.AND UP0, UPT, UR6, UR4, UPT ;  /* 0x000000040600728c */ /* 0x000fe6000bf06270 */
[----:B------:R-:W-:Y:S01]  /*54a0*/  UMOV UR4, UR11 ;  /* 0x0000000b00047c82 */ /* 0x000fe20008000000 */
[----:B------:R-:W-:Y:S02]  /*54b0*/  UISETP.GE.OR UP0, UPT, UR5, UR8, UP0 ;  /* 0x000000080500728c */ /* 0x000fe40008706670 */
[----:B------:R-:W-:Y:S02]  /*54c0*/  USHF.R.U32.HI UR4, URZ, UR41, UR4 ;  /* 0x00000029ff047299 */ /* 0x000fe40008011604 */
[----:B------:R-:W-:Y:S02]  /*54d0*/  UIMAD.WIDE.U32 UR8, UR5, UR40, URZ ;  /* 0x00000028050872a5 */ /* 0x000fe4000f8e00ff */
[----:B------:R-:W-:Y:S02]  /*54e0*/  USEL UR11, UR6, UR4, !UP2 ;  /* 0x00000004060b7287 */ /* 0x000fe4000d000000 */
[----:B------:R-:W-:Y:S02]  /*54f0*/  UIADD3 UR8, UPT, UPT, -UR5, URZ, URZ ;  /* 0x000000ff05087290 */ /* 0x000fe4000fffe1ff */
[----:B------:R-:W-:Y:S01]  /*5500*/  UIADD3 UR10, UPT, UPT, -UR11, URZ, URZ ;  /* 0x000000ff0b0a7290 */ /* 0x000fe2000fffe1ff */
[----:B------:R-:W-:Y:S01]  /*5510*/  @!UP0 UMOV UR4, UR9 ;  /* 0x0000000900048c82 */ /* 0x000fe20008000000 */
[----:B------:R-:W-:Y:S02]  /*5520*/  UIADD3 UR9, UPT, UPT, -UR6, URZ, URZ ;  /* 0x000000ff06097290 */ /* 0x000fe4000fffe1ff */
[----:B------:R-:W-:Y:S02]  /*5530*/  @!UP0 USHF.R.U32.HI UR4, URZ, UR41, UR4 ;  /* 0x00000029ff048299 */ /* 0x000fe40008011604 */
[----:B------:R-:W-:Y:S02]  /*5540*/  UIMAD UR10, UR42, UR10, UR6 ;  /* 0x0000000a2a0a72a4 */ /* 0x000fe4000f8e0206 */
[----:B------:R-:W-:Y:S04]  /*5550*/  @!UP0 USEL UR4, UR5, UR4, !UP2 ;  /* 0x0000000405048287 */ /* 0x000fe8000d000000 */
[----:B------:R-:W-:Y:S02]  /*5560*/  @!UP0 UIMAD UR10, UR7, UR10, UR4 ;  /* 0x0000000a070a82a4 */ /* 0x000fe4000f8e0204 */
[----:B------:R-:W-:Y:S02]  /*5570*/  @!UP0 UIADD3 UR11, UPT, UPT, UR11, -UR4, URZ ;  /* 0x800000040b0b8290 */ /* 0x000fe4000fffe0ff */
[----:B------:R-:W-:Y:S02]  /*5580*/  UIMAD UR7, UR43, UR8, UR38 ;  /* 0x000000082b0772a4 */ /* 0x000fe4000f8e0226 */
[----:B------:R-:W-:Y:S02]  /*5590*/  @!UP0 UIMAD UR6, UR11, UR42, UR5 ;  /* 0x0000002a0b0682a4 */ /* 0x000fe4000f8e0205 */
[----:B------:R-:W-:Y:S01]  /*55a0*/  UIMAD UR4, UR58, UR9, UR37 ;  /* 0x000000093a0472a4 */ /* 0x000fe2000f8e0225 */
[----:B------:R-:W-:Y:S02]  /*55b0*/  @!UP0 UMOV UR5, UR10 ;  /* 0x0000000a00058c82 */ /* 0x000fe40008000000 */
[----:B------:R-:W-:Y:S02]  /*55c0*/  UIMAD UR38, UR5, UR43, UR7 ;  /* 0x0000002b052672a4 */ /* 0x000fe4000f8e0207 */
[----:B------:R-:W-:Y:S11]  /*55d0*/  UIMAD UR37, UR6, UR58, UR4 ;  /* 0x0000003a062572a4 */ /* 0x000ff6000f8e0204 */
[----:B------:R-:W-:Y:S01]  /*55e0*/  @!UPT UIADD3 URZ, UPT, UPT, URZ, URZ, URZ ;  /* 0x000000fffffff290 */ /* 0x000fe2000fffe0ff */
.L_x_88:
[----:B------:R-:W-:Y:S01]  /*55f0*/  UISETP.NE.AND UP0, UPT, UR39, 0x1, UPT ;  /* 0x000000012700788c */ /* 0x000fe2000bf05270 */
[----:B------:R-:W-:Y:S01]  /*5600*/  R2UR UR11, R59 ;  /* 0x000000003b0b72ca */ /* 0x000fe200000e0000 */
[----:B------:R-:W-:Y:S01]  /*5610*/  USHF.L.U32 UR50, UR26, 0x6, URZ ;  /* 0x000000061a327899 */ /* 0x000fe200080006ff */
[----:B------:R-:W-:Y:S01]  /*5620*/  IADD3 R51, PT, PT, R51, 0x1, RZ ;  /* 0x0000000133337810 */ /* 0x000fe20007ffe0ff */
[----:B------:R-:W-:Y:S07]  /*5630*/  USHF.L.U32 UR49, UR30, 0x6, URZ ;  /* 0x000000061e317899 */ /* 0x000fee00080006ff */
[----:B------:R-:W1:Y:S01]  /*5640*/  @!UP0 LDCU.128 UR12, c[0x0][0xb10] ;  /* 0x00016200ff0c87ac */ /* 0x000e620008000c00 */
[----:B------:R-:W2:Y:S01]  /*5650*/  @!UP0 LDCU UR5, c[0x0][0xb0c] ;  /* 0x00016180ff0587ac */ /* 0x000ea20008000800 */
[----:B------:R-:W3:Y:S01]  /*5660*/  @!UP0 LDCU UR10, c[0x0][0xb20] ;  /* 0x00016400ff0a87ac */ /* 0x000ee20008000800 */
[----:B-1----:R-:W-:Y:S02]  /*5670*/  UIMAD.WIDE.U32 UR8, UR38, UR12, URZ ;  /* 0x0000000c260872a5 */ /* 0x002fe4000f8e00ff */
[----:B------:R-:W-:Y:S02]  /*5680*/  UIMAD.WIDE.U32 UR6, UR37, UR15, URZ ;  /* 0x0000000f250672a5 */ /* 0x000fe4000f8e00ff */
[----:B------:R-:W-:Y:S03]  /*5690*/  @!UP0 UISETP.NE.AND UP1, UPT, UR14, 0x1, UPT ;  /* 0x000000010e00888c */ /* 0x000fe6000bf25270 */
[----:B------:R-:W-:Y:S01]  /*56a0*/  @!UP0 UMOV UR4, UR9 ;  /* 0x0000000900048c82 */ /* 0x000fe20008000000 */
[----:B--2---:R-:W-:Y:S02]  /*56b0*/  @!UP0 UISETP.NE.AND UP2, UPT, UR5, 0x1, UPT ;  /* 0x000000010500888c */ /* 0x004fe4000bf45270 */
[----:B------:R-:W-:Y:S01]  /*56c0*/  @!UP0 USHF.R.U32.HI UR4, URZ, UR13, UR4 ;  /* 0x0000000dff048299 */ /* 0x000fe20008011604 */
[----:B------:R-:W-:Y:S02]  /*56d0*/  @!UP0 UMOV UR6, UR7 ;  /* 0x0000000700068c82 */ /* 0x000fe40008000000 */
[----:B---3--:R-:W-:Y:S02]  /*56e0*/  @!UP0 USHF.R.U32.HI UR6, URZ, UR10, UR6 ;  /* 0x0000000aff068299 */ /* 0x008fe40008011606 */
[----:B------:R-:W-:Y:S02]  /*56f0*/  @!UP0 USEL UR7, UR38, UR4, !UP2 ;  /* 0x0000000426078287 */ /* 0x000fe4000d000000 */
[----:B------:R-:W-:Y:S04]  /*5700*/  @!UP0 USEL UR6, UR37, UR6, !UP1 ;  /* 0x0000000625068287 */ /* 0x000fe8000c800000 */
[----:B------:R-:W-:Y:S02]  /*5710*/  @!UP0 UIADD3 UR4, UPT, UPT, -UR7, UR6, URZ ;  /* 0x0000000607048290 */ /* 0x000fe4000fffe1ff */
[----:B------:R-:W-:Y:S02]  /*5720*/  @!UP0 UIADD3 UR6, UPT, UPT, UR7, -UR6, URZ ;  /* 0x8000000607068290 */ /* 0x000fe4000fffe0ff */
[----:B------:R-:W-:Y:S02]  /*5730*/  @!UP0 UIMAD UR38, UR4, UR5, UR38 ;  /* 0x00000005042682a4 */ /* 0x000fe4000f8e0226 */
[----:B------:R-:W-:Y:S02]  /*5740*/  @!UP0 UIMAD UR37, UR6, UR14, UR37 ;  /* 0x0000000e062582a4 */ /* 0x000fe4000f8e0225 */
[----:B------:R-:W-:Y:S09]  /*5750*/  ULOP3.LUT UP0, URZ, UR11, 0x1b0, URZ, 0xc0, !UPT ;  /* 0x000001b00bff7892 */ /* 0x000ff2000f80c0ff */
[----:B------:R-:W-:Y:S05]  /*5760*/  BRA.U !UP0, `(.L_x_89) ;  /* 0x00000001087c7547 */ /* 0x000fea000b800000 */
[----:B------:R-:W1:Y:S01]  /*5770*/  LDCU.64 UR8, c[0x4][0x80] ;  /* 0x01001000ff0877ac */ /* 0x000e620008000a00 */
[----:B------:R-:W-:Y:S01]  /*5780*/  MOV R2, 0x0 ;  /* 0x0000000000027802 */ /* 0x000fe20000000f00 */
[----:B------:R-:W-:Y:S02]  /*5790*/  HFMA2 R12, -RZ, RZ, 0, 5.9604644775390625e-08 ;  /* 0x00000001ff0c7431 */ /* 0x000fe400000001ff */
[----:B------:R-:W-:Y:S01]  /*57a0*/  IMAD.MOV.U32 R8, RZ, RZ, 0x70 ;  /* 0x00000070ff087424 */ /* 0x000fe200078e00ff */
[----:B------:R2:W3:Y:S01]  /*57b0*/  LDC.64 R14, c[0x4][R2] ;  /* 0x01000000020e7b82 */ /* 0x0004e20000000a00 */
[----:B------:R-:W4:Y:S01]  /*57c0*/  LDCU.64 UR6, c[0x4][0x88] ;  /* 0x01001100ff0677ac */ /* 0x000f220008000a00 */
[----:B------:R-:W-:Y:S01]  /*57d0*/  IMAD.MOV.U32 R13, RZ, RZ, RZ ;  /* 0x000000ffff0d7224 */ /* 0x000fe200078e00ff */
[----:B------:R-:W2:Y:S01]  /*57e0*/  LDCU.64 UR4, c[0x4][0x8] ;  /* 0x01000100ff0477ac */ /* 0x000ea20008000a00 */
[----:B-1----:R-:W-:Y:S01]  /*57f0*/  MOV R5, UR9 ;  /* 0x0000000900057c02 */ /* 0x002fe20008000f00 */
[----:B------:R-:W-:Y:S01]  /*5800*/  IMAD.U32 R4, RZ, RZ, UR8 ;  /* 0x00000008ff047e24 */ /* 0x000fe2000f8e00ff */
[----:B----4-:R-:W-:Y:S01]  /*5810*/  MOV R7, UR7 ;  /* 0x0000000700077c02 */ /* 0x010fe20008000f00 */
[----:B------:R-:W-:Y:S01]  /*5820*/  IMAD.U32 R6, RZ, RZ, UR6 ;  /* 0x00000006ff067e24 */ /* 0x000fe2000f8e00ff */
[----:B--2---:R-:W-:Y:S01]  /*5830*/  MOV R11, UR5 ;  /* 0x00000005000b7c02 */ /* 0x004fe20008000f00 */
[----:B------:R-:W-:Y:S02]  /*5840*/  IMAD.U32 R10, RZ, RZ, UR4 ;  /* 0x00000004ff0a7e24 */ /* 0x000fe4000f8e00ff */
[----:B------:R-:W-:Y:S07]  /*5850*/  LEPC R20, `(.L_x_90) ;  /* 0x000000001014794e */ /* 0x000fee0000000000 */
[----:B---3-5:R-:W-:Y:S05]  /*5860*/  CALL.ABS.NOINC R14 ;  /* 0x000000000e007343 */ /* 0x028fea0003c00000 */
.L_x_90:
[----:B------:R-:W1:Y:S01]  /*5870*/  LDCU.64 UR8, c[0x4][0x80] ;  /* 0x01001000ff0877ac */ /* 0x000e620008000a00 */
[----:B------:R-:W2:Y:S01]  /*5880*/  LDC.64 R2, c[0x4][R2] ;  /* 0x0100000002027b82 */ /* 0x000ea20000000a00 */
[----:B------:R-:W-:Y:S02]  /*5890*/  HFMA2 R12, -RZ, RZ, 0, 5.9604644775390625e-08 ;  /* 0x00000001ff0c7431 */ /* 0x000fe400000001ff */
[----:B------:R-:W-:Y:S02]  /*58a0*/  IMAD.MOV.U32 R8, RZ, RZ, 0x70 ;  /* 0x00000070ff087424 */ /* 0x000fe400078e00ff */
[----:B------:R-:W-:Y:S01]  /*58b0*/  IMAD.MOV.U32 R13, RZ, RZ, RZ ;  /* 0x000000ffff0d7224 */ /* 0x000fe200078e00ff */
[----:B------:R-:W3:Y:S01]  /*58c0*/  LDCU.64 UR6, c[0x4][0x88] ;  /* 0x01001100ff0677ac */ /* 0x000ee20008000a00 */
[----:B------:R-:W4:Y:S01]  /*58d0*/  LDCU.64 UR4, c[0x4][0x8] ;  /* 0x01000100ff0477ac */ /* 0x000f220008000a00 */
[----:B-1----:R-:W-:Y:S02]  /*58e0*/  MOV R4, UR8 ;  /* 0x0000000800047c02 */ /* 0x002fe40008000f00 */
[----:B------:R-:W-:Y:S02]  /*58f0*/  MOV R5, UR9 ;  /* 0x0000000900057c02 */ /* 0x000fe40008000f00 */
[----:B---3--:R-:W-:Y:S01]  /*5900*/  MOV R7, UR7 ;  /* 0x0000000700077c02 */ /* 0x008fe20008000f00 */
[----:B------:R-:W-:Y:S01]  /*5910*/  IMAD.U32 R6, RZ, RZ, UR6 ;  /* 0x00000006ff067e24 */ /* 0x000fe2000f8e00ff */
[----:B----4-:R-:W-:Y:S01]  /*5920*/  MOV R11, UR5 ;  /* 0x00000005000b7c02 */ /* 0x010fe20008000f00 */
[----:B------:R-:W-:Y:S02]  /*5930*/  IMAD.U32 R10, RZ, RZ, UR4 ;  /* 0x00000004ff0a7e24 */ /* 0x000fe4000f8e00ff */
[----:B------:R-:W-:Y:S07]  /*5940*/  LEPC R20, `(.L_x_89) ;  /* 0x000000001014794e */ /* 0x000fee0000000000 */
[----:B--2---:R-:W-:Y:S05]  /*5950*/  CALL.ABS.NOINC R2 ;  /* 0x0000000002007343 */ /* 0x004fea0003c00000 */
.L_x_89:
[----:B------:R-:W-:Y:S02]  /*5960*/  R2UR UR6, R49 ;  /* 0x00000000310672ca */ /* 0x000fe400000e0000 */
[----:B------:R-:W-:Y:S02]  /*5970*/  R2UR UR5, R57 ;  /* 0x00000000390572ca */ /* 0x000fe400000e0000 */
[----:B------:R-:W-:Y:S02]  /*5980*/  R2UR UR4, R56 ;  /* 0x00000000380472ca */ /* 0x000fe400000e0000 */
[----:B------:R-:W-:Y:S02]  /*5990*/  ISETP.NE.U32.AND P4, PT, R42, RZ, PT ;  /* 0x000000ff2a00720c */ /* 0x000fe40003f85070 */
[----:B------:R-:W-:Y:S02]  /*59a0*/  ISETP.NE.U32.AND P2, PT, RZ, UR60, PT ;  /* 0x0000003cff007c0c */ /* 0x000fe4000bf45070 */
[----:B------:R-:W-:Y:S02]  /*59b0*/  ISETP.NE.AND.EX P4, PT, R43, RZ, PT, P4 ;  /* 0x000000ff2b00720c */ /* 0x000fe40003f85340 */
[----:B------:R-:W-:Y:S01]  /*59c0*/  ISETP.NE.AND.EX P2, PT, RZ, UR61, PT, P2 ;  /* 0x0000003dff007c0c */ /* 0x000fe2000bf45320 */
[----:B------:R-:W-:Y:S02]  /*59d0*/  UISETP.NE.AND UP2, UPT, UR6, URZ, UPT ;  /* 0x000000ff0600728c */ /* 0x000fe4000bf45270 */
[----:B------:R-:W-:Y:S04]  /*59e0*/  UISETP.NE.U32.AND UP0, UPT, UR5, URZ, UPT ;  /* 0x000000ff0500728c */ /* 0x000fe8000bf05070 */
[----:B------:R-:W-:Y:S01]  /*59f0*/  UISETP.NE.AND.EX UP1, UPT, UR4, URZ, UPT, UP0 ;  /* 0x000000ff0400728c */ /* 0x000fe2000bf25300 */
[----:B------:R-:W-:Y:S01]  /*5a00*/  PLOP3.LUT P1, PT, PT, PT, UP2, 0x80, 0x8 ;  /* 0x000000000008781c */ /* 0x000fe20003f2f028 */
[----:B------:R-:W-:Y:S03]  /*5a10*/  UPLOP3.LUT UP0, UPT, UPT, UPT, UPT, 0x40, 0x4 ;  /* 0x000000000004789c */ /* 0x000fe60003f0e870 */
[----:B------:R-:W-:Y:S06]  /*5a20*/  @UP2 UPLOP3.LUT UP0, UPT, UPT, UPT, UP1, 0x80, 0x8 ;  /* 0x000000000008289c */ /* 0x000fec0003f0f010 */
[----:B------:R-:W-:Y:S01]  /*5a30*/  PLOP3.LUT P0, PT, PT, PT, UP0, 0x80, 0x8 ;  /* 0x000000000008781c */ /* 0x000fe20003f0f008 */
[----:B------:R-:W-:Y:S01]  /*5a40*/  @!UPT UIADD3 URZ, UPT, UPT, URZ, URZ, URZ ;  /* 0x000000fffffff290 */ /* 0x000fe2000fffe0ff */
[----:B------:R-:W-:Y:S11]  /*5a50*/  BRA.U !UP1, `(.L_x_91) ;  /* 0x0000000109407547 */ /* 0x000ff6000b800000 */
[----:B------:R-:W-:Y:S01]  /*5a60*/  UISETP.NE.U32.AND UP0, UPT, UR60, URZ, UPT ;  /* 0x000000ff3c00728c */ /* 0x000fe2000bf05070 */
[----:B------:R-:W-:Y:S01]  /*5a70*/  R2UR UR6, R57 ;  /* 0x00000000390672ca */ /* 0x000fe200000e0000 */
[----:B------:R-:W1:Y:S01]  /*5a80*/  LDCU.64 UR8, c[0x0][0x358] ;  /* 0x00006b00ff0877ac */ /* 0x000e620008000a00 */
[----:B------:R-:W-:Y:S02]  /*5a90*/  HFMA2 R45, -RZ, RZ, 0, 5.9604644775390625e-08 ;  /* 0x00000001ff2d7431 */ /* 0x000fe400000001ff */
[----:B------:R-:W-:Y:S01]  /*5aa0*/  IMAD.MOV.U32 R0, RZ, RZ, 0x1 ;  /* 0x00000001ff007424 */ /* 0x000fe200078e00ff */
[----:B------:R-:W-:Y:S06]  /*5ab0*/  UISETP.NE.AND.EX UP0, UPT, UR61, URZ, UPT, UP0 ;  /* 0x000000ff3d00728c */ /* 0x000fec000bf05300 */
[----:B------:R-:W-:Y:S05]  /*5ac0*/  PLOP3.LUT P3, PT, PT, PT, UP0, 0x80, 0x8 ;  /* 0x000000000008781c */ /* 0x000fea0003f6f008 */
[----:B------:R-:W2:Y:S01]  /*5ad0*/  @UP0 LDCU.64 UR4, c[0x0][0x888] ;  /* 0x00011100ff0407ac */ /* 0x000ea20008000a00 */
[----:B------:R-:W-:Y:S07]  /*5ae0*/  @UP0 UIMAD UR6, UR36, UR6, URZ ;  /* 0x00000006240602a4 */ /* 0x000fee000f8e02ff */
[----:B------:R-:W-:Y:S01]  /*5af0*/  @!P3 PRMT R45, R0, 0x7610, R45 ;  /* 0x00007610002db816 */ /* 0x000fe2000000002d */
[----:B--2---:R-:W-:Y:S06]  /*5b00*/  @UP0 UIMAD.WIDE UR4, UR6, 0x4, UR4 ;  /* 0x00000004060408a5 */ /* 0x004fec000f8e0204 */
[----:B-----5:R-:W-:Y:S02]  /*5b10*/  IMAD.U32 R26, RZ, RZ, UR4 ;  /* 0x00000004ff1a7e24 */ /* 0x020fe4000f8e00ff */
[----:B------:R-:W-:Y:S03]  /*5b20*/  IMAD.U32 R27, RZ, RZ, UR5 ;  /* 0x00000005ff1b7e24 */ /* 0x000fe6000f8e00ff */
[----:B------:R-:W2:Y:S02]  /*5b30*/  @!UP0 LDCU UR4, c[0x0][0x880] ;  /* 0x00011000ff0487ac */ /* 0x000ea40008000800 */
[----:B-1----:R1:W5:Y:S02]  /*5b40*/  @P3 LDG.E R26, desc[UR8][R26.64] ;  /* 0x000000081a1a3981 */ /* 0x002364000c1e1900 */
[----:B-12---:R-:W-:Y:S02]  /*5b50*/  @!P3 MOV R26, UR4 ;  /* 0x00000004001abc02 */ /* 0x006fe40008000f00 */
.L_x_91:
[----:B------:R-:W-:Y:S05]  /*5b60*/  @!P4 BRA `(.L_x_92) ;  /* 0x000000000024c947 */ /* 0x000fea0003800000 */
[----:B------:R-:W-:Y:S01]  /*5b70*/  ISETP.NE.U32.AND P3, PT, R40, RZ, PT ;  /* 0x000000ff2800720c */ /* 0x000fe20003f65070 */
[----:B------:R-:W1:Y:S03]  /*5b80*/  LDCU.64 UR4, c[0x0][0x358] ;  /* 0x00006b00ff0477ac */ /* 0x000e660008000a00 */
[----:B------:R-:W-:Y:S11]  /*5b90*/  ISETP.NE.AND.EX P3, PT, R41, RZ, PT, P3 ;  /* 0x000000ff2900720c */ /* 0x000ff60003f65330 */
[----:B------:R-:W-:Y:S02]  /*5ba0*/  @!UPT UIADD3 URZ, UPT, UPT, URZ, URZ, URZ ;  /* 0x000000fffffff290 */ /* 0x000fe4000fffe0ff */
[----:B------:R-:W2:Y:S01]  /*5bb0*/  @P3 LDC.64 R2, c[0x0][0x8a8] ;  /* 0x00022a00ff023b82 */ /* 0x000ea20000000a00 */
[----:B------:R-:W-:Y:S04]  /*5bc0*/  @P3 IMAD R0, R42, UR36, RZ ;  /* 0x000000242a003c24 */ /* 0x000fe8000f8e02ff */
[----:B--2---:R-:W-:Y:S05]  /*5bd0*/  @P3 IMAD.WIDE R2, R0, 0x4, R2 ;  /* 0x0000000400023825 */ /* 0x004fea00078e0202 */
[----:B-1---5:R1:W5:Y:S02]  /*5be0*/  @P3 LDG.E R24, desc[UR4][R2.64] ;  /* 0x0000000402183981 */ /* 0x022364000c1e1900 */
[----:B-1----:R-:W2:Y:S02]  /*5bf0*/  @!P3 LDC R24, c[0x0][0x8a0] ;  /* 0x00022800ff18bb82 */ /* 0x002ea40000000800 */
.L_x_92:
[----:B-----5:R-:W-:Y:S01]  /*5c00*/  FSETP.NEU.AND P3, PT, R26, RZ, PT ;  /* 0x000000ff1a00720b */ /* 0x020fe20003f6d000 */
[----:B------:R-:W-:Y:S01]  /*5c10*/  IMAD.U32 R2, RZ, RZ, UR46 ;  /* 0x0000002eff027e24 */ /* 0x000fe2000f8e00ff */
[----:B------:R-:W-:Y:S01]  /*5c20*/  SEL R5, RZ, 0xffffffff, P2 ;  /* 0xffffffffff057807 */ /* 0x000fe20001000000 */
[----:B------:R-:W-:Y:S01]  /*5c30*/  ULOP3.LUT UR4, UR55, 0x1, URZ, 0x3c, !UPT ;  /* 0x0000000137047892 */ /* 0x000fe2000f8e3cff */
[----:B------:R-:W-:Y:S01]  /*5c40*/  @P1 LOP3.LUT P2, RZ, R45, 0xff, RZ, 0xc0, !PT ;  /* 0x000000ff2dff1812 */ /* 0x000fe2000784c0ff */
[----:B------:R-:W-:Y:S01]  /*5c50*/  BSSY B1, `(.L_x_93) ;  /* 0x000003d000017945 */ /* 0x000fe20003800000 */
[----:B------:R-:W-:Y:S01]  /*5c60*/  @P1 SEL R0, RZ, 0xffffffff, P3 ;  /* 0xffffffffff001807 */ /* 0x000fe20001800000 */
[----:B------:R-:W-:Y:S01]  /*5c70*/  IMAD.MOV.U32 R65, RZ, RZ, 0x1 ;  /* 0x00000001ff417424 */ /* 0x000fe200078e00ff */
[----:B------:R-:W-:Y:S01]  /*5c80*/  LEA R2, R2, UR44, 0x3 ;  /* 0x0000002c02027c11 */ /* 0x000fe2000f8e18ff */
[----:B------:R-:W-:Y:S01]  /*5c90*/  IMAD.U32 R63, RZ, RZ, UR4 ;  /* 0x00000004ff3f7e24 */ /* 0x000fe2000f8e00ff */
[----:B------:R-:W-:Y:S01]  /*5ca0*/  @P0 SEL R0, R5, R0, !P2 ;  /* 0x0000000005000207 */ /* 0x000fe20005000000 */
[----:B------:R-:W-:Y:S01]  /*5cb0*/  IMAD.U32 R64, RZ, RZ, UR46 ;  /* 0x0000002eff407e24 */ /* 0x000fe2000f8e00ff */
[----:B------:R-:W-:Y:S02]  /*5cc0*/  LEA R27, R22, UR44, 0x3 ;  /* 0x0000002c161b7c11 */ /* 0x000fe4000f8e18ff */
[----:B------:R-:W-:Y:S02]  /*5cd0*/  CS2R R38, SRZ ;  /* 0x0000000000267805 */ /* 0x000fe4000001ff00 */
[----:B------:R-:W-:Y:S02]  /*5ce0*/  @P1 LOP3.LUT R0, R0, 0x1, RZ, 0xc0, !PT ;  /* 0x0000000100001812 */ /* 0x000fe400078ec0ff */
[----:B------:R-:W-:Y:S02]  /*5cf0*/  CS2R R36, SRZ ;  /* 0x0000000000247805 */ /* 0x000fe4000001ff00 */
[----:B------:R-:W-:Y:S02]  /*5d00*/  SHF.L.U32 R3, R53, 0x1f, RZ ;  /* 0x0000001f35037819 */ /* 0x000fe400000006ff */
[----:B------:R-:W-:Y:S02]  /*5d10*/  CS2R R30, SRZ ;  /* 0x00000000001e7805 */ /* 0x000fe4000001ff00 */
[----:B------:R-:W-:Y:S02]  /*5d20*/  ISETP.NE.U32.OR P5, PT, R0, 0x1, !P1 ;  /* 0x000000010000780c */ /* 0x000fe40004fa5470 */
[----:B------:R-:W-:Y:S02]  /*5d30*/  CS2R R28, SRZ ;  /* 0x00000000001c7805 */ /* 0x000fe4000001ff00 */
[----:B------:R-:W-:Y:S02]  /*5d40*/  PLOP3.LUT P2, PT, PT, PT, UP1, 0x80, 0x8 ;  /* 0x000000000008781c */ /* 0x000fe40003f4f018 */
[----:B------:R-:W-:Y:S02]  /*5d50*/  LEA.HI R25, R22, R22, RZ, 0x1 ;  /* 0x0000001616197211 */ /* 0x000fe400078f08ff */
[----:B------:R-:W-:Y:S02]  /*5d60*/  LOP3.LUT P4, R50, R45, 0xff, RZ, 0xc0, !PT ;  /* 0x000000ff2d327812 */ /* 0x000fe4000788c0ff */
[----:B------:R-:W-:Y:S02]  /*5d70*/  SEL R4, RZ, 0xffffffff, P3 ;  /* 0xffffffffff047807 */ /* 0x000fe40001800000 */
[----:B------:R-:W-:Y:S02]  /*5d80*/  P2R R61, PR, RZ, 0x20 ;  /* 0x00000020ff3d7803 */ /* 0x000fe40000000000 */
[----:B------:R-:W-:Y:S03]  /*5d90*/  @P5 SHF.L.U32 R0, R63, 0x1f, RZ ;  /* 0x0000001f3f005819 */ /* 0x000fe600000006ff */
[----:B------:R-:W-:Y:S01]  /*5da0*/  @P2 SEL R4, R5, R4, !P4 ;  /* 0x0000000405042207 */ /* 0x000fe20006000000 */
[----:B------:R1:W3:Y:S03]  /*5db0*/  @P5 SYNCS.PHASECHK.TRANS64.TRYWAIT P1, [R2+URZ+0x40], R0 ;  /* 0x00004000020055a7 */ /* 0x0002e600080211ff */
[----:B------:R-:W-:Y:S04]  /*5dc0*/  LOP3.LUT R4, R4, 0x1, RZ, 0xc0, !PT ;  /* 0x0000000104047812 */ /* 0x000fe800078ec0ff */
[----:B------:R-:W-:Y:S04]  /*5dd0*/  ISETP.NE.U32.AND P2, PT, R4, 0x1, PT ;  /* 0x000000010400780c */ /* 0x000fe80003f45070 */
[----:B------:R-:W-:Y:S01]  /*5de0*/  P2R R66, PR, RZ, 0x4 ;  /* 0x00000004ff427803 */ /* 0x000fe20000000000 */
[----:B------:R4:W2:Y:S01]  /*5df0*/  SYNCS.PHASECHK.TRANS64.TRYWAIT P0, [R27+URZ+0xa0], R3 ;  /* 0x0000a0031b0075a7 */ /* 0x0008a200080011ff */
[C---:B-1----:R-:W-:Y:S01]  /*5e00*/  IMAD.SHL.U32 R0, R25.reuse, 0x20, RZ ;  /* 0x0000002019007824 */ /* 0x042fe200078e00ff */
[----:B------:R-:W-:Y:S04]  /*5e10*/  LOP3.LUT R25, R25, 0xffe, RZ, 0xc0, !PT ;  /* 0x00000ffe19197812 */ /* 0x000fe800078ec0ff */
[----:B------:R-:W-:Y:S01]  /*5e20*/  LOP3.LUT R0, R0, 0xffffffc0, RZ, 0xc0, !PT ;  /* 0xffffffc000007812 */ /* 0x000fe200078ec0ff */
[----:B------:R-:W-:Y:S04]  /*5e30*/  IMAD.IADD R25, R22, 0x1, -R25 ;  /* 0x0000000116197824 */ /* 0x000fe800078e0a19 */
[----:B------:R-:W-:Y:S04]  /*5e40*/  IMAD.IADD R0, R23, 0x1, R0 ;  /* 0x0000000117007824 */ /* 0x000fe800078e0200 */
[----:B------:R-:W-:Y:S01]  /*5e50*/  IMAD R25, R25, 0x100000, R0 ;  /* 0x0010000019197824 */ /* 0x000fe200078e0200 */
[----:B---3--:R-:W-:Y:S01]  /*5e60*/  @P5 SEL R65, RZ, 0x1, !P1 ;  /* 0x00000001ff415807 */ /* 0x008fe20004800000 */
[----:B----4-:R-:W-:Y:S06]  /*5e70*/  @!P5 BRA `(.L_x_94) ;  /* 0x000000000068d947 */ /* 0x010fec0003800000 */
[----:B------:R-:W-:Y:S01]  /*5e80*/  HFMA2 R31, -RZ, RZ, 0, 0 ;  /* 0x00000000ff1f7431 */ /* 0x000fe200000001ff */
[----:B------:R-:W-:Y:S01]  /*5e90*/  ISETP.NE.AND P1, PT, R65, RZ, PT ;  /* 0x000000ff4100720c */ /* 0x000fe20003f25270 */
[----:B------:R-:W-:Y:S01]  /*5ea0*/  IMAD.U32 R0, RZ, RZ, UR46 ;  /* 0x0000002eff007e24 */ /* 0x000fe2000f8e00ff */
[----:B------:R-:W-:Y:S11]  /*5eb0*/  BSSY B0, `(.L_x_95) ;  /* 0x0000005000007945 */ /* 0x000ff60003800000 */
[----:B------:R-:W-:Y:S05]  /*5ec0*/  @P1 BRA `(.L_x_96) ;  /* 0x00000000000c1947 */ /* 0x000fea0003800000 */
[----:B------:R-:W-:Y:S04]  /*5ed0*/  SHF.L.U32 R4, R63, 0x1f, RZ ;  /* 0x0000001f3f047819 */ /* 0x000fe800000006ff */
[----:B------:R-:W1:Y:S02]  /*5ee0*/  SYNCS.PHASECHK.TRANS64.TRYWAIT P1, [R2+URZ+0x40], R4 ;  /* 0x00004004020075a7 */ /* 0x000e6400080211ff */
[----:B-1----:R-:W-:Y:S05]  /*5ef0*/  @!P1 BRA `(.L_x_97) ;  /* 0x0000001c00b49947 */ /* 0x002fea0003800000 */
.L_x_96:
[----:B------:R-:W-:Y:S05]  /*5f00*/  BSYNC B0 ;  /* 0x0000000000007941 */ /* 0x000fea0003800000 */
.L_x_95:
[----:B------:R-:W-:Y:S01]  /*5f10*/  ISETP.NE.AND P1, PT, R66, RZ, PT ;  /* 0x000000ff4200720c */ /* 0x000fe20003f25270 */
[----:B------:R-:W-:Y:S01]  /*5f20*/  IMAD.MOV.U32 R30, RZ, RZ, RZ ;  /* 0x000000ffff1e7224 */ /* 0x000fe200078e00ff */
[----:B------:R-:W-:Y:S02]  /*5f30*/  CS2R R28, SRZ ;  /* 0x00000000001c7805 */ /* 0x000fe4000001ff00 */
[----:B------:R-:W-:Y:S02]  /*5f40*/  CS2R R38, SRZ ;  /* 0x0000000000267805 */ /* 0x000fe4000001ff00 */
[----:B------:R-:W-:Y:S07]  /*5f50*/  CS2R R36, SRZ ;  /* 0x0000000000247805 */ /* 0x000fee000001ff00 */
[----:B-1----:R-:W-:Y:S01]  /*5f60*/  @P1 IMAD R2, R0, 0x800, R44 ;  /* 0x0000080000021824 */ /* 0x002fe200078e022c */
[----:B------:R-:W-:Y:S05]  /*5f70*/  @P1 WARPSYNC.ALL ;  /* 0x0000000000001948 */ /* 0x000fea0003800000 */
[----:B------:R-:W-:Y:S01]  /*5f80*/  @P1 LEA R2, R2, UR44, 0x1 ;  /* 0x0000002c02021c11 */ /* 0x000fe2000f8e08ff */
[----:B------:R-:W-:Y:S04]  /*5f90*/  UIADD3 UR4, UPT, UPT, UR46, 0x1, URZ ;  /* 0x000000012e047890 */ /* 0x000fe8000fffe0ff */
[----:B------:R1:W3:Y:S01]  /*5fa0*/  @P1 LDSM.16.M88.4 R28, [R2+0x200] ;  /* 0x00020000021c183b */ /* 0x0002e20000000200 */
[----:B------:R-:W-:Y:S01]  /*5fb0*/  UISETP.NE.AND UP0, UPT, UR4, 0x3, UPT ;  /* 0x000000030400788c */ /* 0x000fe2000bf05270 */
[----:B------:R-:W-:Y:S03]  /*5fc0*/  @P1 IMAD R0, R54, 0x2, R2 ;  /* 0x0000000236001824 */ /* 0x000fe600078e0202 */
[----:B------:R-:W-:Y:S02]  /*5fd0*/  USEL UR5, URZ, 0x1, UP0 ;  /* 0x00000001ff057887 */ /* 0x000fe40008000000 */
[----:B------:R1:W4:Y:S01]  /*5fe0*/  @P1 LDSM.16.M88.4 R36, [R0+0x200] ;  /* 0x000200000024183b */ /* 0x0003220000000200 */
[----:B------:R-:W-:Y:S03]  /*5ff0*/  USEL UR4, UR4, URZ, UP0 ;  /* 0x000000ff04047287 */ /* 0x000fe60008000000 */
[----:B------:R-:W-:Y:S03]  /*6000*/  LOP3.LUT R63, R63, UR5, RZ, 0x3c, !PT ;  /* 0x000000053f3f7c12 */ /* 0x000fe6000f8e3cff */
[----:B------:R-:W-:Y:S02]  /*6010*/  IMAD.U32 R64, RZ, RZ, UR4 ;  /* 0x00000004ff407e24 */ /* 0x000fe4000f8e00ff */
.L_x_94:
[----:B------:R-:W-:Y:S05]  /*6020*/  BSYNC B1 ;  /* 0x0000000000017941 */ /* 0x000fea0003800000 */
.L_x_93:
[----:B-1----:R-:W-:Y:S04]  /*6030*/  SHF.R.U32.HI R0, RZ, 0x15, R25 ;  /* 0x00000015ff007819 */ /* 0x002fe80000011619 */
[----:B------:R-:W-:Y:S01]  /*6040*/  LOP3.LUT P1, RZ, R0, 0x3, R46, 0x48, !PT ;  /* 0x0000000300ff7812 */ /* 0x000fe2000782482e */
[----:B------:R-:W-:Y:S01]  /*6050*/  @!UPT UIADD3 URZ, UPT, UPT, URZ, URZ, URZ ;  /* 0x000000fffffff290 */ /* 0x000fe2000fffe0ff */
[----:B--2---:R-:W-:Y:S11]  /*6060*/  @P0 BRA `(.L_x_98) ;  /* 0x0000000000080947 */ /* 0x004ff60003800000 */
[----:B------:R-:W1:Y:S02]  /*6070*/  SYNCS.PHASECHK.TRANS64.TRYWAIT P0, [R27+URZ+0xa0], R3 ;  /* 0x0000a0031b0075a7 */ /* 0x000e6400080011ff */
[----:B-1----:R-:W-:Y:S05]  /*6080*/  @!P0 BRA `(.L_x_99) ;  /* 0x0000001c00648947 */ /* 0x002fea0003800000 */
.L_x_98:
[----:B------:R-:W-:Y:S05]  /*6090*/  @!P1 BRA `(.L_x_100) ;  /* 0x0000000000409947 */ /* 0x000fea0003800000 */
[----:B------:R-:W2:Y:S01]  /*60a0*/  LDCU.64 UR8, c[0x4][0x70] ;  /* 0x01000e00ff0877ac */ /* 0x000ea20008000a00 */
[----:B-1----:R-:W-:Y:S01]  /*60b0*/  MOV R3, 0x0 ;  /* 0x0000000000037802 */ /* 0x002fe20000000f00 */
[----:B------:R-:W-:Y:S02]  /*60c0*/  HFMA2 R12, -RZ, RZ, 0, 5.9604644775390625e-08 ;  /* 0x00000001ff0c7431 */ /* 0x000fe400000001ff */
[----:B------:R-:W-:Y:S02]  /*60d0*/  IMAD.MOV.U32 R8, RZ, RZ, 0x192 ;  /* 0x00000192ff087424 */ /* 0x000fe400078e00ff */
[----:B------:R-:W-:Y:S01]  /*60e0*/  IMAD.MOV.U32 R13, RZ, RZ, RZ ;  /* 0x000000ffff0d7224 */ /* 0x000fe200078e00ff */
[----:B------:R-:W1:Y:S01]  /*60f0*/  LDCU.64 UR6, c[0x4][0x78] ;  /* 0x01000f00ff0677ac */ /* 0x000e620008000a00 */
[----:B------:R-:W3:Y:S01]  /*6100*/  LDC.64 R2, c[0x4][R3] ;  /* 0x0100000003027b82 */ /* 0x000ee20000000a00 */
[----:B------:R-:W5:Y:S01]  /*6110*/  LDCU.64 UR4, c[0x4][0x10] ;  /* 0x01000200ff0477ac */ /* 0x000f620008000a00 */
[----:B--2---:R-:W-:Y:S01]  /*6120*/  MOV R5, UR9 ;  /* 0x0000000900057c02 */ /* 0x004fe20008000f00 */
[----:B------:R-:W-:Y:S01]  /*6130*/  IMAD.U32 R4, RZ, RZ, UR8 ;  /* 0x00000008ff047e24 */ /* 0x000fe2000f8e00ff */
[----:B-1----:R-:W-:Y:S01]  /*6140*/  MOV R7, UR7 ;  /* 0x0000000700077c02 */ /* 0x002fe20008000f00 */
[----:B------:R-:W-:Y:S01]  /*6150*/  IMAD.U32 R6, RZ, RZ, UR6 ;  /* 0x00000006ff067e24 */ /* 0x000fe2000f8e00ff */
[----:B-----5:R-:W-:Y:S01]  /*6160*/  MOV R11, UR5 ;  /* 0x00000005000b7c02 */ /* 0x020fe20008000f00 */
[----:B------:R-:W-:Y:S02]  /*6170*/  IMAD.U32 R10, RZ, RZ, UR4 ;  /* 0x00000004ff0a7e24 */ /* 0x000fe4000f8e00ff */
[----:B------:R-:W-:Y:S07]  /*6180*/  LEPC R20, `(.L_x_100) ;  /* 0x000000001014794e */ /* 0x000fee0000000000 */
[----:B---34-:R-:W-:Y:S05]  /*6190*/  CALL.ABS.NOINC R2 ;  /* 0x0000000002007343 */ /* 0x018fea0003c00000 */
.L_x_100:
[----:B------:R-:W-:Y:S05]  /*61a0*/  WARPSYNC.ALL ;  /* 0x0000000000007948 */ /* 0x000fea0003800000 */
[----:B------:R-:W-:Y:S01]  /*61b0*/  R2UR UR4, R25 ;  /* 0x00000000190472ca */ /* 0x000fe200000e0000 */
[----:B-1-3--:R-:W-:Y:S01]  /*61c0*/  HADD2.F32 R3, -RZ, R28.H0_H0 ;  /* 0x2000001cff037230 */ /* 0x00afe20000004100 */
[----:B------:R-:W-:Y:S01]  /*61d0*/  SHF.L.U32 R62, R54, 0x1, RZ ;  /* 0x00000001363e7819 */ /* 0x000fe200000006ff */
[----:B------:R-:W-:Y:S01]  /*61e0*/  HADD2.F32 R20, -RZ, R30.H0_H0 ;  /* 0x2000001eff147230 */ /* 0x000fe20000004100 */
[----:B------:R-:W-:Y:S01]  /*61f0*/  ISETP.NE.AND P0, PT, R55, RZ, PT ;  /* 0x000000ff3700720c */ /* 0x000fe20003f05270 */
[----:B------:R-:W-:Y:S08]  /*6200*/  BSSY.RECONVERGENT B0, `(.L_x_101) ;  /* 0x000004e000007945 */ /* 0x000ff00003800200 */
[----:B------:R-:W1:Y:S02]  /*6210*/  LDTM.16dp256bit.x4 R4, tmem[UR4] ;  /* 0x00000004000479ee */ /* 0x000e640008120000 */
[C---:B-1----:R-:W-:Y:S01]  /*6220*/  FMUL R0, R24.reuse, R4 ;  /* 0x0000000418007220 */ /* 0x042fe20000400000 */
[----:B------:R-:W-:Y:S02]  /*6230*/  HADD2.F32 R4, -RZ, R28.H1_H1 ;  /* 0x3000001cff047230 */ /* 0x000fe40000004100 */
[----:B------:R-:W-:Y:S01]  /*6240*/  FMUL R2, R24, R5 ;  /* 0x0000000518027220 */ /* 0x000fe20000400000 */
[--C-:B------:R-:W-:Y:S02]  /*6250*/  HADD2.F32 R5, -RZ, R29.reuse.H0_H0 ;  /* 0x2000001dff057230 */ /* 0x100fe40000004100 */
[----:B------:R-:W-:Y:S01]  /*6260*/  FFMA R0, R26, R3, R0 ;  /* 0x000000031a007223 */ /* 0x000fe20000000000 */
[----:B------:R-:W-:Y:S01]  /*6270*/  FMUL R3, R24, R6 ;  /* 0x0000000618037220 */ /* 0x000fe20000400000 */
[----:B------:R-:W-:Y:S02]  /*6280*/  HADD2.F32 R6, -RZ, R29.H1_H1 ;  /* 0x3000001dff067230 */ /* 0x000fe40000004100 */
[----:B------:R-:W-:Y:S01]  /*6290*/  FFMA R2, R26, R4, R2 ;  /* 0x000000041a027223 */ /* 0x000fe20000000002 */
[----:B------:R-:W-:Y:S01]  /*62a0*/  FMUL R7, R24, R7 ;  /* 0x0000000718077220 */ /* 0x000fe20000400000 */
[----:B------:R-:W-:Y:S01]  /*62b0*/  FFMA R3, R26, R5, R3 ;  /* 0x000000051a037223 */ /* 0x000fe20000000003 */
[C---:B------:R-:W-:Y:S01]  /*62c0*/  FMUL R4, R24.reuse, R8 ;  /* 0x0000000818047220 */ /* 0x040fe20000400000 */
[----:B------:R-:W-:Y:S01]  /*62d0*/  FMUL R5, R24, R9 ;  /* 0x0000000918057220 */ /* 0x000fe20000400000 */
[----:B------:R-:W-:Y:S01]  /*62e0*/  F2FP.F16.F32.PACK_AB R32, R2, R0 ;  /* 0x000000000220723e */ /* 0x000fe200000000ff */
[C---:B------:R-:W-:Y:S01]  /*62f0*/  FFMA R7, R26.reuse, R6, R7 ;  /* 0x000000061a077223 */ /* 0x040fe20000000007 */
[----:B------:R-:W-:Y:S02]  /*6300*/  HADD2.F32 R0, -RZ, R30.H1_H1 ;  /* 0x3000001eff007230 */ /* 0x000fe40000004100 */
[----:B------:R-:W-:Y:S01]  /*6310*/  FFMA R4, R26, R20, R4 ;  /* 0x000000141a047223 */ /* 0x000fe20000000004 */
[--C-:B------:R-:W-:Y:S02]  /*6320*/  HADD2.F32 R2, -RZ, R31.reuse.H0_H0 ;  /* 0x2000001fff027230 */ /* 0x100fe40000004100 */
[----:B------:R-:W-:Y:S01]  /*6330*/  FMUL R6, R24, R10 ;  /* 0x0000000a18067220 */ /* 0x000fe20000400000 */
[----:B------:R-:W-:Y:S01]  /*6340*/  F2FP.F16.F32.PACK_AB R33, R7, R3 ;  /* 0x000000030721723e */ /* 0x000fe200000000ff */
[----:B------:R-:W-:Y:S02]  /*6350*/  HADD2.F32 R3, -RZ, R31.H1_H1 ;  /* 0x3000001fff037230 */ /* 0x000fe40000004100 */
[----:B------:R-:W-:Y:S01]  /*6360*/  FFMA R5, R26, R0, R5 ;  /* 0x000000001a057223 */ /* 0x000fe20000000005 */
[C---:B------:R-:W-:Y:S01]  /*6370*/  FMUL R11, R24.reuse, R11 ;  /* 0x0000000b180b7220 */ /* 0x040fe20000400000 */
[--C-:B----4-:R-:W-:Y:S02]  /*6380*/  HADD2.F32 R7, -RZ, R36.reuse.H0_H0 ;  /* 0x20000024ff077230 */ /* 0x110fe40000004100 */
[C---:B------:R-:W-:Y:S01]  /*6390*/  FMUL R8, R24.reuse, R12 ;  /* 0x0000000c18087220 */ /* 0x040fe20000400000 */
[----:B------:R-:W-:Y:S02]  /*63a0*/  HADD2.F32 R0, -RZ, R36.H1_H1 ;  /* 0x30000024ff007230 */ /* 0x000fe40000004100 */
[----:B------:R-:W-:Y:S01]  /*63b0*/  FMUL R9, R24, R13 ;  /* 0x0000000d18097220 */ /* 0x000fe20000400000 */
[C---:B------:R-:W-:Y:S01]  /*63c0*/  FFMA R6, R26.reuse, R2, R6 ;  /* 0x000000021a067223 */ /* 0x040fe20000000006 */
[C---:B------:R-:W-:Y:S01]  /*63d0*/  FFMA R11, R26.reuse, R3, R11 ;  /* 0x000000031a0b7223 */ /* 0x040fe2000000000b */
[C---:B------:R-:W-:Y:S01]  /*63e0*/  FFMA R8, R26.reuse, R7, R8 ;  /* 0x000000071a087223 */ /* 0x040fe20000000008 */
[----:B------:R-:W-:Y:S01]  /*63f0*/  FFMA R9, R26, R0, R9 ;  /* 0x000000001a097223 */ /* 0x000fe20000000009 */
[--C-:B------:R-:W-:Y:S02]  /*6400*/  HADD2.F32 R2, -RZ, R37.reuse.H0_H0 ;  /* 0x20000025ff027230 */ /* 0x100fe40000004100 */
[C---:B------:R-:W-:Y:S01]  /*6410*/  FMUL R10, R24.reuse, R14 ;  /* 0x0000000e180a7220 */ /* 0x040fe20000400000 */
[----:B------:R-:W-:Y:S02]  /*6420*/  HADD2.F32 R0, -RZ, R37.H1_H1 ;  /* 0x30000025ff007230 */ /* 0x000fe40000004100 */
[----:B------:R-:W-:Y:S01]  /*6430*/  FMUL R15, R24, R15 ;  /* 0x0000000f180f7220 */ /* 0x000fe20000400000 */
[----:B------:R-:W-:Y:S01]  /*6440*/  F2FP.F16.F32.PACK_AB R34, R5, R4 ;  /* 0x000000040522723e */ /* 0x000fe200000000ff */
[----:B------:R-:W-:Y:S01]  /*6450*/  FFMA R10, R26, R2, R10 ;  /* 0x000000021a0a7223 */ /* 0x000fe2000000000a */
[----:B------:R-:W-:Y:S01]  /*6460*/  FMUL R12, R24, R16 ;  /* 0x00000010180c7220 */ /* 0x000fe20000400000 */
[----:B------:R-:W-:Y:S01]  /*6470*/  FFMA R15, R26, R0, R15 ;  /* 0x000000001a0f7223 */ /* 0x000fe2000000000f */
[--C-:B------:R-:W-:Y:S01]  /*6480*/  HADD2.F32 R0, -RZ, R38.reuse.H0_H0 ;  /* 0x20000026ff007230 */ /* 0x100fe20000004100 */
[----:B------:R-:W-:Y:S01]  /*6490*/  MOV R5, UR46 ;  /* 0x0000002e00057c02 */ /* 0x000fe20008000f00 */
[----:B------:R-:W-:Y:S02]  /*64a0*/  HADD2.F32 R2, -RZ, R38.H1_H1 ;  /* 0x30000026ff027230 */ /* 0x000fe40000004100 */
[C---:B------:R-:W-:Y:S01]  /*64b0*/  FMUL R13, R24.reuse, R17 ;  /* 0x00000011180d7220 */ /* 0x040fe20000400000 */
[--C-:B------:R-:W-:Y:S02]  /*64c0*/  HADD2.F32 R3, -RZ, R39.reuse.H0_H0 ;  /* 0x20000027ff037230 */ /* 0x100fe40000004100 */
[C---:B------:R-:W-:Y:S01]  /*64d0*/  FMUL R14, R24.reuse, R18 ;  /* 0x00000012180e7220 */ /* 0x040fe20000400000 */
[----:B------:R-:W-:Y:S02]  /*64e0*/  HADD2.F32 R4, -RZ, R39.H1_H1 ;  /* 0x30000027ff047230 */ /* 0x000fe40000004100 */
[----:B------:R-:W-:Y:S01]  /*64f0*/  FMUL R19, R24, R19 ;  /* 0x0000001318137220 */ /* 0x000fe20000400000 */
[C---:B------:R-:W-:Y:S01]  /*6500*/  FFMA R12, R26.reuse, R0, R12 ;  /* 0x000000001a0c7223 */ /* 0x040fe2000000000c */
[----:B------:R-:W-:Y:S01]  /*6510*/  LEA R5, R5, R44, 0xb ;  /* 0x0000002c05057211 */ /* 0x000fe200078e58ff */
[C---:B------:R-:W-:Y:S01]  /*6520*/  FFMA R13, R26.reuse, R2, R13 ;  /* 0x000000021a0d7223 */ /* 0x040fe2000000000d */
[C---:B------:R-:W-:Y:S01]  /*6530*/  FFMA R14, R26.reuse, R3, R14 ;  /* 0x000000031a0e7223 */ /* 0x040fe2000000000e */
[----:B------:R-:W-:Y:S01]  /*6540*/  FFMA R19, R26, R4, R19 ;  /* 0x000000041a137223 */ /* 0x000fe20000000013 */
[----:B------:R-:W-:Y:S02]  /*6550*/  F2FP.F16.F32.PACK_AB R35, R11, R6 ;  /* 0x000000060b23723e */ /* 0x000fe400000000ff */
[----:B------:R-:W-:Y:S02]  /*6560*/  LEA R5, R5, UR44, 0x1 ;  /* 0x0000002c05057c11 */ /* 0x000fe4000f8e08ff */
[----:B------:R-:W-:Y:S02]  /*6570*/  F2FP.F16.F32.PACK_AB R8, R9, R8 ;  /* 0x000000080908723e */ /* 0x000fe400000000ff */
[----:B------:R-:W-:Y:S01]  /*6580*/  F2FP.F16.F32.PACK_AB R9, R15, R10 ;  /* 0x0000000a0f09723e */ /* 0x000fe200000000ff */
[----:B------:R1:W-:Y:S01]  /*6590*/  STSM.16.M88.4 [R5+0x200], R32 ;  /* 0x0002002005007844 */ /* 0x0003e20000000200 */
[----:B------:R-:W-:Y:S02]  /*65a0*/  F2FP.F16.F32.PACK_AB R10, R13, R12 ;  /* 0x0000000c0d0a723e */ /* 0x000fe400000000ff */
[----:B------:R-:W-:Y:S02]  /*65b0*/  F2FP.F16.F32.PACK_AB R11, R19, R14 ;  /* 0x0000000e130b723e */ /* 0x000fe400000000ff */
[----:B------:R-:W-:Y:S05]  /*65c0*/  IADD3 R0, PT, PT, R62, 0x200, R5 ;  /* 0x000002003e007810 */ /* 0x000fea0007ffe005 */
[----:B------:R1:W-:Y:S01]  /*65d0*/  STSM.16.M88.4 [R0], R8 ;  /* 0x0000000800007844 */ /* 0x0003e20000000200 */
[----:B------:R-:W-:Y:S01]  /*65e0*/  @!PT LDS RZ, [RZ] ;  /* 0x00000000fffff984 */ /* 0x000fe20000000800 */
[----:B------:R-:W-:Y:S01]  /*65f0*/  @!PT LDS RZ, [RZ] ;  /* 0x00000000fffff984 */ /* 0x000fe20000000800 */
[----:B------:R-:W-:Y:S01]  /*6600*/  @!PT LDS RZ, [RZ] ;  /* 0x00000000fffff984 */ /* 0x000fe20000000800 */
[----:B------:R-:W-:Y:S01]  /*6610*/  @!PT LDS RZ, [RZ] ;  /* 0x00000000fffff984 */ /* 0x000fe20000000800 */
[----:B------:R2:W-:Y:S07]  /*6620*/  MEMBAR.ALL.CTA ;  /* 0x0000000000007992 */ /* 0x0005ee0000008000 */
[----:B--2---:R-:W2:Y:S02]  /*6630*/  FENCE.VIEW.ASYNC.S ;  /* 0x00000000000073c6 */ /* 0x004ea40000000000 */
[----:B--2---:R-:W-:Y:S06]  /*6640*/  BAR.SYNC.DEFER_BLOCKING 0x1, 0x80 ;  /* 0x0042000000007b1d */ /* 0x004fec0000010000 */
[----:B------:R-:W-:Y:S05]  /*6650*/  @P0 BRA `(.L_x_102) ;  /* 0x0000000000200947 */ /* 0x000fea0003800000 */
[----:B------:R-:W2:Y:S01]  /*6660*/  LDCU.64 UR6, c[0x0][0x348] ;  /* 0x00006900ff0677ac */ /* 0x000ea20008000a00 */
[----:B------:R-:W-:Y:S01]  /*6670*/  ULEA UR5, UR46, UR44, 0xc ;  /* 0x0000002c2e057291 */ /* 0x000fe2000f8e60ff */
[----:B------:R-:W-:Y:S03]  /*6680*/  UMOV UR51, UR36 ;  /* 0x0000002400337c82 */ /* 0x000fe60008000000 */
[----:B------:R-:W-:Y:S02]  /*6690*/  UIADD3 UR48, UPT, UPT, UR5, 0x200, URZ ;  /* 0x0000020005307890 */ /* 0x000fe4000fffe0ff */
[----:B--2---:R-:W-:Y:S04]  /*66a0*/  UIADD3 UR4, UP0, UPT, UR6, 0x680, URZ ;  /* 0x0000068006047890 */ /* 0x004fe8000ff1e0ff */
[----:B------:R-:W-:Y:S09]  /*66b0*/  UIADD3.X UR5, UPT, UPT, URZ, UR7, URZ, UP0, !UPT ;  /* 0x00000007ff057290 */ /* 0x000ff200087fe4ff */
[----:B------:R2:W-:Y:S02]  /*66c0*/  UTMASTG.3D [UR48], [UR4] ;  /* 0x00000030040073b5 */ /* 0x0005e40008010000 */
[----:B--2---:R0:W-:Y:S02]  /*66d0*/  UTMACMDFLUSH ;  /* 0x00000000000079b7 */ /* 0x0041e40000000000 */
.L_x_102:
[----:B------:R-:W-:Y:S05]  /*66e0*/  BSYNC.RECONVERGENT B0 ;  /* 0x0000000000007941 */ /* 0x000fea0003800200 */
.L_x_101:
[----:B------:R-:W-:Y:S01]  /*66f0*/  UIADD3 UR47, UPT, UPT, UR46, 0x1, URZ ;  /* 0x000000012e2f7890 */ /* 0x000fe2000fffe0ff */
[----:B------:R-:W-:Y:S03]  /*6700*/  BSSY.RECONVERGENT B0, `(.L_x_103) ;  /* 0x0000005000007945 */ /* 0x000fe60003800200 */
[----:B------:R-:W-:Y:S04]  /*6710*/  UISETP.NE.AND UP0, UPT, UR47, 0x3, UPT ;  /* 0x000000032f00788c */ /* 0x000fe8000bf05270 */
[----:B------:R-:W-:Y:S01]  /*6720*/  USEL UR45, UR47, URZ, UP0 ;  /* 0x000000ff2f2d7287 */ /* 0x000fe20008000000 */
[----:B------:R-:W-:Y:S11]  /*6730*/  @P0 BRA `(.L_x_104) ;  /* 0x0000000000040947 */ /* 0x000ff60003800000 */
[----:B------:R-:W-:Y:S04]  /*6740*/  DEPBAR.LE SB0, 0x1 ;  /* 0x000080400000791a */ /* 0x000fe80000000000 */
.L_x_104:
[----:B------:R-:W-:Y:S05]  /*6750*/  BSYNC.RECONVERGENT B0 ;  /* 0x0000000000007941 */ /* 0x000fea0003800200 */
.L_x_103:
[----:B------:R-:W-:Y:S01]  /*6760*/  BAR.SYNC.DEFER_BLOCKING 0x1, 0x80 ;  /* 0x0042000000007b1d */ /* 0x000fe20000010000 */
[----:B------:R-:W-:Y:S01]  /*6770*/  ISETP.NE.AND P1, PT, R61, RZ, PT ;  /* 0x000000ff3d00720c */ /* 0x000fe20003f25270 */
[----:B------:R-:W-:Y:S01]  /*6780*/  UISETP.NE.AND UP0, UPT, UR53, URZ, UPT ;  /* 0x000000ff3500728c */ /* 0x000fe2000bf05270 */
[----:B------:R-:W-:Y:S11]  /*6790*/  LEA R2, R64, UR44, 0x3 ;  /* 0x0000002c40027c11 */ /* 0x000ff6000f8e18ff */
[----:B------:R-:W-:Y:S01]  /*67a0*/  @P1 SHF.L.U32 R3, R63, 0x1f, RZ ;  /* 0x0000001f3f031819 */ /* 0x000fe200000006ff */
[----:B------:R-:W-:Y:S06]  /*67b0*/  BRA.U !UP0, `(.L_x_105) ;  /* 0x0000000108247547 */ /* 0x000fec000b800000 */
[----:B------:R-:W-:Y:S01]  /*67c0*/  IMAD.U32 R4, RZ, RZ, UR52 ;  /* 0x00000034ff047e24 */ /* 0x000fe2000f8e00ff */
[----:B-1----:R-:W-:Y:S01]  /*67d0*/  MOV R0, UR54 ;  /* 0x0000003600007c02 */ /* 0x002fe20008000f00 */
[----:B------:R-:W-:Y:S03]  /*67e0*/  UIADD3 UR4, UPT, UPT, UR52, 0x1, URZ ;  /* 0x0000000134047890 */ /* 0x000fe6000fffe0ff */
[----:B------:R-:W-:Y:S01]  /*67f0*/  @P1 LEA R4, R4, UR44, 0x3 ;  /* 0x0000002c04041c11 */ /* 0x000fe2000f8e18ff */
[----:B------:R-:W-:Y:S04]  /*6800*/  UISETP.NE.AND UP0, UPT, UR4, 0x3, UPT ;  /* 0x000000030400788c */ /* 0x000fe8000bf05270 */
[----:B------:R-:W-:Y:S01]  /*6810*/  @P1 VIADD R4, R4, 0x58 ;  /* 0x0000005804041836 */ /* 0x000fe20000000000 */
[----:B------:R-:W-:Y:S04]  /*6820*/  USEL UR52, UR4, URZ, UP0 ;  /* 0x000000ff04347287 */ /* 0x000fe80008000000 */
[----:B------:R-:W-:Y:S04]  /*6830*/  @P1 PRMT R0, R0, 0x654, R4 ;  /* 0x0000065400001816 */ /* 0x000fe80000000004 */
[----:B------:R2:W-:Y:S04]  /*6840*/  @P1 SYNCS.ARRIVE.TRANS64.RED.A1T0 RZ, [R0+URZ], RZ ;  /* 0x000000ff00ff19a7 */ /* 0x0005e800081004ff */
.L_x_105:
[----:B------:R-:W3:Y:S01]  /*6850*/  @P1 SYNCS.PHASECHK.TRANS64.TRYWAIT P0, [R2+URZ+0x40], R3 ;  /* 0x00004003020015a7 */ /* 0x000ee200080011ff */
[----:B------:R-:W-:Y:S01]  /*6860*/  BSSY B1, `(.L_x_106) ;  /* 0x0000013000017945 */ /* 0x000fe20003800000 */
[----:B---3--:R-:W-:Y:S03]  /*6870*/  @P1 SEL R65, RZ, 0x1, !P0 ;  /* 0x00000001ff411807 */ /* 0x008fe60004000000 */
[----:B------:R-:W-:Y:S05]  /*6880*/  @!P1 BRA `(.L_x_107) ;  /* 0x0000000000409947 */ /* 0x000fea0003800000 */
[----:B------:R-:W-:Y:S01]  /*6890*/  ISETP.NE.AND P1, PT, R66, RZ, PT ;  /* 0x000000ff4200720c */ /* 0x000fe20003f25270 */
[----:B------:R-:W-:Y:S01]  /*68a0*/  BSSY B0, `(.L_x_108) ;  /* 0x0000009000007945 */ /* 0x000fe20003800000 */
[----:B------:R-:W-:Y:S11]  /*68b0*/  ISETP.NE.AND P0, PT, R65, RZ, PT ;  /* 0x000000ff4100720c */ /* 0x000ff60003f05270 */
[----:B------:R-:W-:Y:S05]  /*68c0*/  @P1 IMAD R3, R64, 0x800, R44 ;  /* 0x0000080040031824 */ /* 0x000fea00078e022c */
[----:B------:R-:W-:Y:S05]  /*68d0*/  @P1 LEA R3, R3, UR44, 0x1 ;  /* 0x0000002c03031c11 */ /* 0x000fea000f8e08ff */
[----:B-12---:R-:W-:Y:S01]  /*68e0*/  @P1 IMAD.IADD R0, R62, 0x1, R3 ;  /* 0x000000013e001824 */ /* 0x006fe200078e0203 */
[----:B------:R-:W-:Y:S06]  /*68f0*/  @P0 BRA `(.L_x_109) ;  /* 0x00000000000c0947 */ /* 0x000fec0003800000 */
[----:B------:R-:W-:Y:S04]  /*6900*/  SHF.L.U32 R63, R63, 0x1f, RZ ;  /* 0x0000001f3f3f7819 */ /* 0x000fe800000006ff */
[----:B------:R-:W1:Y:S02]  /*6910*/  SYNCS.PHASECHK.TRANS64.TRYWAIT P0, [R2+URZ+0x40], R63 ;  /* 0x0000403f020075a7 */ /* 0x000e6400080011ff */
[----:B-1----:R-:W-:Y:S05]  /*6920*/  @!P0 BRA `(.L_x_110) ;  /* 0x0000001400508947 */ /* 0x002fea0003800000 */
.L_x_109:
[----:B------:R-:W-:Y:S05]  /*6930*/  BSYNC B0 ;  /* 0x0000000000007941 */ /* 0x000fea0003800000 */
.L_x_108:
[----:B------:R-:W-:Y:S11]  /*6940*/  ISETP.NE.AND P0, PT, R66, RZ, PT ;  /* 0x000000ff4200720c */ /* 0x000ff60003f05270 */
[----:B------:R-:W-:Y:S02]  /*6950*/  @!UPT UIADD3 URZ, UPT, UPT, URZ, URZ, URZ ;  /* 0x000000fffffff290 */ /* 0x000fe4000fffe0ff */
[----:B------:R-:W-:Y:S05]  /*6960*/  @P0 WARPSYNC.ALL ;  /* 0x0000000000000948 */ /* 0x000fea0003800000 */
[----:B------:R3:W4:Y:S04]  /*6970*/  @P0 LDSM.16.M88.4 R28, [R3+0x200] ;  /* 0x00020000031c083b */ /* 0x0007280000000200 */
[----:B------:R3:W2:Y:S02]  /*6980*/  @P0 LDSM.16.M88.4 R36, [R0+0x200] ;  /* 0x000200000024083b */ /* 0x0006a40000000200 */
.L_x_107:
[----:B------:R-:W-:Y:S05]  /*6990*/  BSYNC B1 ;  /* 0x0000000000017941 */ /* 0x000fea0003800000 */
.L_x_106:
[----:B-123--:R-:W-:Y:S05]  /*69a0*/  VIADD R0, R25, 0x20 ;  /* 0x0000002019007836 */ /* 0x00efea0000000000 */
[----:B------:R-:W-:Y:S04]  /*69b0*/  SHF.R.U32.HI R0, RZ, 0x15, R0 ;  /* 0x00000015ff007819 */ /* 0x000fe80000011600 */
[----:B------:R-:W-:Y:S11]  /*69c0*/  LOP3.LUT P0, RZ, R0, 0x3, R46, 0x48, !PT ;  /* 0x0000000300ff7812 */ /* 0x000ff6000780482e */
[----:B------:R-:W-:Y:S02]  /*69d0*/  @!UPT UIADD3 URZ, UPT, UPT, URZ, URZ, URZ ;  /* 0x000000fffffff290 */ /* 0x000fe4000fffe0ff */
[----:B------:R-:W-:Y:S05]  /*69e0*/  @!P0 BRA `(.L_x_111) ;  /* 0x0000000000408947 */ /* 0x000fea0003800000 */
[----:B------:R-:W1:Y:S01]  /*69f0*/  LDCU.64 UR8, c[0x4][0x70] ;  /* 0x01000e00ff0877ac */ /* 0x000e620008000a00 */
[----:B------:R-:W-:Y:S01]  /*6a00*/  MOV R3, 0x0 ;  /* 0x0000000000037802 */ /* 0x000fe20000000f00 */
[----:B------:R-:W-:Y:S02]  /*6a10*/  HFMA2 R12, -RZ, RZ, 0, 5.9604644775390625e-08 ;  /* 0x00000001ff0c7431 */ /* 0x000fe400000001ff */
[----:B------:R-:W-:Y:S02]  /*6a20*/  IMAD.MOV.U32 R8, RZ, RZ, 0x192 ;  /* 0x00000192ff087424 */ /* 0x000fe400078e00ff */
[----:B------:R-:W-:Y:S01]  /*6a30*/  IMAD.MOV.U32 R13, RZ, RZ, RZ ;  /* 0x000000ffff0d7224 */ /* 0x000fe200078e00ff */
[----:B------:R-:W2:Y:S01]  /*6a40*/  LDCU.64 UR6, c[0x4][0x78] ;  /* 0x01000f00ff0677ac */ /* 0x000ea20008000a00 */
[----:B------:R-:W3:Y:S01]  /*6a50*/  LDC.64 R2, c[0x4][R3] ;  /* 0x0100000003027b82 */ /* 0x000ee20000000a00 */
[----:B------:R-:W5:Y:S01]  /*6a60*/  LDCU.64 UR4, c[0x4][0x10] ;  /* 0x01000200ff0477ac */ /* 0x000f620008000a00 */
[----:B-1----:R-:W-:Y:S01]  /*6a70*/  MOV R5, UR9 ;  /* 0x0000000900057c02 */ /* 0x002fe20008000f00 */
[----:B------:R-:W-:Y:S01]  /*6a80*/  IMAD.U32 R4, RZ, RZ, UR8 ;  /* 0x00000008ff047e24 */ /* 0x000fe2000f8e00ff */
[----:B--2---:R-:W-:Y:S01]  /*6a90*/  MOV R7, UR7 ;  /* 0x0000000700077c02 */ /* 0x004fe20008000f00 */
[----:B------:R-:W-:Y:S01]  /*6aa0*/  IMAD.U32 R6, RZ, RZ, UR6 ;  /* 0x00000006ff067e24 */ /* 0x000fe2000f8e00ff */
[----:B-----5:R-:W-:Y:S01]  /*6ab0*/  MOV R11, UR5 ;  /* 0x00000005000b7c02 */ /* 0x020fe20008000f00 */
[----:B------:R-:W-:Y:S02]  /*6ac0*/  IMAD.U32 R10, RZ, RZ, UR4 ;  /* 0x00000004ff0a7e24 */ /* 0x000fe4000f8e00ff */
[----:B------:R-:W-:Y:S07]  /*6ad0*/  LEPC R20, `(.L_x_111) ;  /* 0x000000001014794e */ /* 0x000fee0000000000 */
[----:B---34-:R-:W-:Y:S05]  /*6ae0*/  CALL.ABS.NOINC R2 ;  /* 0x0000000002007343 */ /* 0x018fea0003c00000 */
.L_x_111:
[----:B------:R-:W-:Y:S01]  /*6af0*/  ISETP.NE.AND P0, PT, R55, RZ, PT ;  /* 0x000000ff3700720c */ /* 0x000fe20003f05270 */
[----:B------:R-:W-:Y:S05]  /*6b00*/  WARPSYNC.ALL ;  /* 0x0000000000007948 */ /* 0x000fea0003800000 */
[----:B------:R-:W-:Y:S01]  /*6b10*/  R2UR UR4, R25 ;  /* 0x00000000190472ca */ /* 0x000fe200000e0000 */
[--C-:B----4-:R-:W-:Y:S01]  /*6b20*/  HADD2.F32 R20, -RZ, R28.reuse.H0_H0 ;  /* 0x2000001cff147230 */ /* 0x110fe20000004100 */
[----:B------:R-:W-:Y:S01]  /*6b30*/  BSSY.RECONVERGENT B0, `(.L_x_112) ;  /* 0x0000056000007945 */ /* 0x000fe20003800200 */
[----:B------:R-:W-:Y:S02]  /*6b40*/  HADD2.F32 R21, -RZ, R28.H1_H1 ;  /* 0x3000001cff157230 */ /* 0x000fe40000004100 */
[--C-:B------:R-:W-:Y:S02]  /*6b50*/  HADD2.F32 R25, -RZ, R29.reuse.H0_H0 ;  /* 0x2000001dff197230 */ /* 0x100fe40000004100 */
[----:B------:R-:W-:Y:S02]  /*6b60*/  HADD2.F32 R28, -RZ, R30.H0_H0 ;  /* 0x2000001eff1c7230 */ /* 0x000fe40000004100 */
[--C-:B------:R-:W-:Y:S02]  /*6b70*/  HADD2.F32 R32, -RZ, R36.reuse.H0_H0 ;  /* 0x20000024ff207230 */ /* 0x100fe40000004100 */
[----:B------:R-:W-:Y:S02]  /*6b80*/  HADD2.F32 R33, -RZ, R36.H1_H1 ;  /* 0x30000024ff217230 */ /* 0x000fe40000004100 */
[----:B------:R-:W1:Y:S01]  /*6b90*/  LDTM.16dp256bit.x4 R4, tmem[UR4+0x20] ;  /* 0x00002004000479ee */ /* 0x000e620008120000 */
[----:B------:R-:W-:Y:S01]  /*6ba0*/  NOP ;  /* 0x0000000000007918 */ /* 0x000fe20000000000 */
[----:B------:R-:W-:Y:S01]  /*6bb0*/  R2UR UR4, R27 ;  /* 0x000000001b0472ca */ /* 0x000fe200000e0000 */
[----:B------:R-:W-:Y:S02]  /*6bc0*/  HADD2.F32 R27, -RZ, R29.H1_H1 ;  /* 0x3000001dff1b7230 */ /* 0x000fe40000004100 */
[----:B------:R-:W-:Y:S02]  /*6bd0*/  HADD2.F32 R29, -RZ, R30.H1_H1 ;  /* 0x3000001eff1d7230 */ /* 0x000fe40000004100 */
[--C-:B------:R-:W-:Y:S02]  /*6be0*/  HADD2.F32 R30, -RZ, R31.reuse.H0_H0 ;  /* 0x2000001fff1e7230 */ /* 0x100fe40000004100 */
[----:B------:R-:W-:Y:S02]  /*6bf0*/  HADD2.F32 R31, -RZ, R31.H1_H1 ;  /* 0x3000001fff1f7230 */ /* 0x000fe40000004100 */
[--C-:B------:R-:W-:Y:S02]  /*6c00*/  HADD2.F32 R34, -RZ, R37.reuse.H0_H0 ;  /* 0x20000025ff227230 */ /* 0x100fe40000004100 */
[----:B------:R-:W-:Y:S02]  /*6c10*/  HADD2.F32 R35, -RZ, R37.H1_H1 ;  /* 0x30000025ff237230 */ /* 0x000fe40000004100 */
[----:B------:R-:W-:Y:S01]  /*6c20*/  UIADD3 UR4, UPT, UPT, UR4, 0xc0, URZ ;  /* 0x000000c004047890 */ /* 0x000fe2000fffe0ff */
[--C-:B------:R-:W-:Y:S02]  /*6c30*/  HADD2.F32 R36, -RZ, R38.reuse.H0_H0 ;  /* 0x20000026ff247230 */ /* 0x100fe40000004100 */
[----:B------:R-:W-:Y:S01]  /*6c40*/  HADD2.F32 R37, -RZ, R38.H1_H1 ;  /* 0x30000026ff257230 */ /* 0x000fe20000004100 */
[----:B------:R-:W-:Y:S01]  /*6c50*/  UPRMT UR4, UR54, 0x654, UR4 ;  /* 0x0000065436047896 */ /* 0x000fe20008000004 */
[--C-:B------:R-:W-:Y:S02]  /*6c60*/  HADD2.F32 R38, -RZ, R39.reuse.H0_H0 ;  /* 0x20000027ff267230 */ /* 0x100fe40000004100 */
[----:B------:R-:W-:Y:S02]  /*6c70*/  HADD2.F32 R39, -RZ, R39.H1_H1 ;  /* 0x30000027ff277230 */ /* 0x000fe40000004100 */
[C---:B-1----:R-:W-:Y:S01]  /*6c80*/  FMUL R4, R24.reuse, R4 ;  /* 0x0000000418047220 */ /* 0x042fe20000400000 */
[C---:B------:R-:W-:Y:S01]  /*6c90*/  FMUL R5, R24.reuse, R5 ;  /* 0x0000000518057220 */ /* 0x040fe20000400000 */
[C---:B------:R-:W-:Y:S01]  /*6ca0*/  FMUL R6, R24.reuse, R6 ;  /* 0x0000000618067220 */ /* 0x040fe20000400000 */
[----:B------:R-:W-:Y:S01]  /*6cb0*/  FMUL R7, R24, R7 ;  /* 0x0000000718077220 */ /* 0x000fe20000400000 */
[----:B------:R-:W-:Y:S01]  /*6cc0*/  SYNCS.ARRIVE.TRANS64.RED.A1T0 RZ, [UR4], RZ ;  /* 0x000000ffffff79a7 */ /* 0x000fe20008100404 */
[C---:B------:R-:W-:Y:S01]  /*6cd0*/  FFMA R4, R26.reuse, R20, R4 ;  /* 0x000000141a047223 */ /* 0x040fe20000000004 */
[C---:B------:R-:W-:Y:S01]  /*6ce0*/  FFMA R5, R26.reuse, R21, R5 ;  /* 0x000000151a057223 */ /* 0x040fe20000000005 */
[C---:B------:R-:W-:Y:S01]  /*6cf0*/  FFMA R6, R26.reuse, R25, R6 ;  /* 0x000000191a067223 */ /* 0x040fe20000000006 */
[----:B------:R-:W-:Y:S01]  /*6d00*/  FFMA R7, R26, R27, R7 ;  /* 0x0000001b1a077223 */ /* 0x000fe20000000007 */
[C---:B------:R-:W-:Y:S01]  /*6d10*/  FMUL R8, R24.reuse, R8 ;  /* 0x0000000818087220 */ /* 0x040fe20000400000 */
[C---:B------:R-:W-:Y:S01]  /*6d20*/  FMUL R9, R24.reuse, R9 ;  /* 0x0000000918097220 */ /* 0x040fe20000400000 */
[----:B------:R-:W-:Y:S01]  /*6d30*/  F2FP.F16.F32.PACK_AB R4, R5, R4 ;  /* 0x000000040504723e */ /* 0x000fe200000000ff */
[----:B------:R-:W-:Y:S01]  /*6d40*/  FMUL R10, R24, R10 ;  /* 0x0000000a180a7220 */ /* 0x000fe20000400000 */
[----:B------:R-:W-:Y:S01]  /*6d50*/  F2FP.F16.F32.PACK_AB R5, R7, R6 ;  /* 0x000000060705723e */ /* 0x000fe200000000ff */
[C---:B------:R-:W-:Y:S01]  /*6d60*/  FFMA R8, R26.reuse, R28, R8 ;  /* 0x0000001c1a087223 */ /* 0x040fe20000000008 */
[----:B------:R-:W-:Y:S01]  /*6d70*/  FFMA R9, R26, R29, R9 ;  /* 0x0000001d1a097223 */ /* 0x000fe20000000009 */
[C---:B------:R-:W-:Y:S01]  /*6d80*/  FMUL R11, R24.reuse, R11 ;  /* 0x0000000b180b7220 */ /* 0x040fe20000400000 */
[C---:B------:R-:W-:Y:S01]  /*6d90*/  FMUL R0, R24.reuse, R12 ;  /* 0x0000000c18007220 */ /* 0x040fe20000400000 */
[----:B------:R-:W-:Y:S01]  /*6da0*/  FMUL R2, R24, R13 ;  /* 0x0000000d18027220 */ /* 0x000fe20000400000 */
[----:B------:R-:W-:Y:S01]  /*6db0*/  FFMA R10, R26, R30, R10 ;  /* 0x0000001e1a0a7223 */ /* 0x000fe2000000000a */
[----:B------:R-:W-:Y:S01]  /*6dc0*/  FMUL R3, R24, R14 ;  /* 0x0000000e18037220 */ /* 0x000fe20000400000 */
[----:B------:R-:W-:Y:S01]  /*6dd0*/  F2FP.F16.F32.PACK_AB R6, R9, R8 ;  /* 0x000000080906723e */ /* 0x000fe200000000ff */
[----:B------:R-:W-:Y:S01]  /*6de0*/  FFMA R11, R26, R31, R11 ;  /* 0x0000001f1a0b7223 */ /* 0x000fe2000000000b */
[C---:B------:R-:W-:Y:S01]  /*6df0*/  FMUL R15, R24.reuse, R15 ;  /* 0x0000000f180f7220 */ /* 0x040fe20000400000 */
[----:B------:R-:W-:Y:S01]  /*6e00*/  FMUL R12, R24, R16 ;  /* 0x00000010180c7220 */ /* 0x000fe20000400000 */
[----:B------:R-:W-:Y:S01]  /*6e10*/  FFMA R0, R26, R32, R0 ;  /* 0x000000201a007223 */ /* 0x000fe20000000000 */
[----:B------:R-:W-:Y:S01]  /*6e20*/  MOV R8, UR45 ;  /* 0x0000002d00087c02 */ /* 0x000fe20008000f00 */
[----:B------:R-:W-:Y:S01]  /*6e30*/  FMUL R13, R24, R17 ;  /* 0x00000011180d7220 */ /* 0x000fe20000400000 */
[----:B------:R-:W-:Y:S01]  /*6e40*/  FFMA R2, R26, R33, R2 ;  /* 0x000000211a027223 */ /* 0x000fe20000000002 */
[----:B------:R-:W-:Y:S01]  /*6e50*/  FMUL R14, R24, R18 ;  /* 0x00000012180e7220 */ /* 0x000fe20000400000 */
[C---:B------:R-:W-:Y:S01]  /*6e60*/  FFMA R3, R26.reuse, R34, R3 ;  /* 0x000000221a037223 */ /* 0x040fe20000000003 */
[----:B------:R-:W-:Y:S01]  /*6e70*/  FFMA R15, R26, R35, R15 ;  /* 0x000000231a0f7223 */ /* 0x000fe2000000000f */
[----:B------:R-:W-:Y:S01]  /*6e80*/  FMUL R19, R24, R19 ;  /* 0x0000001318137220 */ /* 0x000fe20000400000 */
[----:B------:R-:W-:Y:S01]  /*6e90*/  FFMA R12, R26, R36, R12 ;  /* 0x000000241a0c7223 */ /* 0x000fe2000000000c */
        /* <DEDUP_REMOVED lines=22> */
[----:B------:R-:W-:Y:S02]  /*7000*/  ULEA UR5, UR45, UR44, 0xc ;  /* 0x0000002c2d057291 */ /* 0x000fe4000f8e60ff */
[----:B------:R-:W-:Y:S02]  /*7010*/  UIADD3 UR9, UPT, UPT, UR49, 0x20, URZ ;  /* 0x0000002031097890 */ /* 0x000fe4000fffe0ff */
[----:B------:R-:W-:Y:S01]  /*7020*/  UIADD3 UR8, UPT, UPT, UR5, 0x200, URZ ;  /* 0x0000020005087890 */ /* 0x000fe2000fffe0ff */
[----:B------:R-:W-:Y:S01]  /*7030*/  UMOV UR10, UR50 ;  /* 0x00000032000a7c82 */ /* 0x000fe20008000000 */
[----:B------:R-:W-:Y:S01]  /*7040*/  UMOV UR11, UR36 ;  /* 0x00000024000b7c82 */ /* 0x000fe20008000000 */
[----:B--2---:R-:W-:Y:S04]  /*7050*/  UIADD3 UR4, UP0, UPT, UR6, 0x680, URZ ;  /* 0x0000068006047890 */ /* 0x004fe8000ff1e0ff */
[----:B------:R-:W-:Y:S09]  /*7060*/  UIADD3.X UR5, UPT, UPT, URZ, UR7, URZ, UP0, !UPT ;  /* 0x00000007ff057290 */ /* 0x000ff200087fe4ff */
[----:B------:R2:W-:Y:S02]  /*7070*/  UTMASTG.3D [UR8], [UR4] ;  /* 0x00000008040073b5 */ /* 0x0005e40008010000 */
[----:B--2---:R0:W-:Y:S02]  /*7080*/  UTMACMDFLUSH ;  /* 0x00000000000079b7 */ /* 0x0041e40000000000 */
.L_x_113:
[----:B------:R-:W-:Y:S05]  /*7090*/  BSYNC.RECONVERGENT B0 ;  /* 0x0000000000007941 */ /* 0x000fea0003800200 */
.L_x_112:
[----:B------:R-:W-:Y:S01]  /*70a0*/  UIADD3 UR4, UPT, UPT, UR45, 0x1, URZ ;  /* 0x000000012d047890 */ /* 0x000fe2000fffe0ff */
[----:B------:R-:W-:Y:S03]  /*70b0*/  BSSY.RECONVERGENT B0, `(.L_x_114) ;  /* 0x0000008000007945 */ /* 0x000fe60003800200 */
[----:B------:R-:W-:Y:S04]  /*70c0*/  UISETP.NE.AND UP0, UPT, UR4, 0x3, UPT ;  /* 0x000000030400788c */ /* 0x000fe8000bf05270 */
[----:B------:R-:W-:Y:S02]  /*70d0*/  UISETP.EQ.XOR UP1, UPT, UR47, 0x3, !UP0 ;  /* 0x000000032f00788c */ /* 0x000fe4000c722a70 */
[----:B------:R-:W-:Y:S02]  /*70e0*/  USEL UR46, UR4, URZ, UP0 ;  /* 0x000000ff042e7287 */ /* 0x000fe40008000000 */
[----:B------:R-:W-:Y:S04]  /*70f0*/  USEL UR5, URZ, 0x1, !UP1 ;  /* 0x00000001ff057887 */ /* 0x000fe8000c800000 */
[----:B------:R-:W-:Y:S01]  /*7100*/  ULOP3.LUT UR55, UR55, UR5, URZ, 0x3c, !UPT ;  /* 0x0000000537377292 */ /* 0x000fe2000f8e3cff */
[----:B------:R-:W-:Y:S11]  /*7110*/  @P0 BRA `(.L_x_115) ;  /* 0x0000000000040947 */ /* 0x000ff60003800000 */
[----:B------:R-:W-:Y:S04]  /*7120*/  DEPBAR.LE SB0, 0x1 ;  /* 0x000080400000791a */ /* 0x000fe80000000000 */
.L_x_115:
[----:B------:R-:W-:Y:S05]  /*7130*/  BSYNC.RECONVERGENT B0 ;  /* 0x0000000000007941 */ /* 0x000fea0003800200 */
.L_x_114:
[----:B------:R-:W-:Y:S01]  /*7140*/  BAR.SYNC.DEFER_BLOCKING 0x1, 0x80 ;  /* 0x0042000000007b1d */ /* 0x000fe20000010000 */
[----:B------:R-:W-:Y:S01]  /*7150*/  UISETP.NE.AND UP0, UPT, UR53, -0x2, UPT ;  /* 0xfffffffe3500788c */ /* 0x000fe2000bf05270 */
[----:B------:R-:W-:Y:S08]  /*7160*/  IADD3 R22, PT, PT, R22, 0x1, RZ ;  /* 0x0000000116167810 */ /* 0x000ff00007ffe0ff */
[----:B------:R-:W-:Y:S05]  /*7170*/  BRA.U !UP0, `(.L_x_116) ;  /* 0x0000000108287547 */ /* 0x000fea000b800000 */
[----:B------:R-:W-:Y:S01]  /*7180*/  ISETP.NE.AND P0, PT, R61, RZ, PT ;  /* 0x000000ff3d00720c */ /* 0x000fe20003f05270 */
[----:B------:R-:W-:Y:S01]  /*7190*/  IMAD.U32 R2, RZ, RZ, UR52 ;  /* 0x00000034ff027e24 */ /* 0x000fe2000f8e00ff */
[----:B------:R-:W-:Y:S01]  /*71a0*/  UIADD3 UR4, UPT, UPT, UR52, 0x1, URZ ;  /* 0x0000000134047890 */ /* 0x000fe2000fffe0ff */
[----:B------:R-:W-:Y:S03]  /*71b0*/  IMAD.U32 R0, RZ, RZ, UR54 ;  /* 0x00000036ff007e24 */ /* 0x000fe6000f8e00ff */
[----:B------:R-:W-:Y:S04]  /*71c0*/  UISETP.NE.AND UP0, UPT, UR4, 0x3, UPT ;  /* 0x000000030400788c */ /* 0x000fe8000bf05270 */
[----:B------:R-:W-:Y:S03]  /*71d0*/  USEL UR52, UR4, URZ, UP0 ;  /* 0x000000ff04347287 */ /* 0x000fe60008000000 */
[----:B------:R-:W-:Y:S05]  /*71e0*/  @P0 LEA R2, R2, UR44, 0x3 ;  /* 0x0000002c02020c11 */ /* 0x000fea000f8e18ff */
[----:B------:R-:W-:Y:S05]  /*71f0*/  @P0 VIADD R2, R2, 0x58 ;  /* 0x0000005802020836 */ /* 0x000fea0000000000 */
[----:B------:R-:W-:Y:S04]  /*7200*/  @P0 PRMT R0, R0, 0x654, R2 ;  /* 0x0000065400000816 */ /* 0x000fe80000000002 */
[----:B------:R2:W-:Y:S03]  /*7210*/  @P0 SYNCS.ARRIVE.TRANS64.RED.A1T0 RZ, [R0+URZ], RZ ;  /* 0x000000ff00ff09a7 */ /* 0x0005e600081004ff */
.L_x_116:
[----:B------:R-:W-:Y:S01]  /*7220*/  R2UR UR6, R60 ;  /* 0x000000003c0672ca */ /* 0x000fe200000e0000 */
[----:B------:R-:W-:Y:S01]  /*7230*/  UIADD3 UR53, UPT, UPT, UR53, 0x2, URZ ;  /* 0x0000000235357890 */ /* 0x000fe2000fffe0ff */
[----:B------:R-:W-:Y:S02]  /*7240*/  R2UR UR5, R47 ;  /* 0x000000002f0572ca */ /* 0x000fe400000e0000 */
[----:B------:R-:W-:Y:S02]  /*7250*/  R2UR UR4, R48 ;  /* 0x00000000300472ca */ /* 0x000fe400000e0000 */
[----:B------:R-:W-:Y:S02]  /*7260*/  R2UR UR36, R58 ;  /* 0x000000003a2472ca */ /* 0x000fe400000e0000 */
[----:B------:R-:W-:Y:S02]  /*7270*/  ISETP.NE.AND P0, PT, R51, 0x2, PT ;  /* 0x000000023300780c */ /* 0x000fe40003f05270 */
[----:B------:R-:W-:Y:S02]  /*7280*/  ISETP.NE.AND P1, PT, R22, 0x4, PT ;  /* 0x000000041600780c */ /* 0x000fe40003f25270 */
[----:B------:R-:W-:Y:S01]  /*7290*/  SEL R2, RZ, 0x1, P0 ;  /* 0x00000001ff027807 */ /* 0x000fe20000000000 */
[----:B------:R-:W-:Y:S01]  /*72a0*/  UISETP.NE.AND UP0, UPT, UR6, URZ, UPT ;  /* 0x000000ff0600728c */ /* 0x000fe2000bf05270 */
[----:B--2---:R-:W-:Y:S01]  /*72b0*/  SEL R0, RZ, 0x1, P1 ;  /* 0x00000001ff007807 */ /* 0x004fe20000800000 */
[----:B------:R-:W-:Y:S01]  /*72c0*/  UIADD3 UR30, UPT, UPT, UR37, UR5, URZ ;  /* 0x00000005251e7290 */ /* 0x000fe2000fffe0ff */
[----:B------:R-:W-:Y:S01]  /*72d0*/  LOP3.LUT R52, R52, R2, RZ, 0x3c, !PT ;  /* 0x0000000234347212 */ /* 0x000fe200078e3cff */
[----:B------:R-:W-:Y:S01]  /*72e0*/  UIADD3 UR26, UPT, UPT, UR38, UR4, URZ ;  /* 0x00000004261a7290 */ /* 0x000fe2000fffe0ff */
[----:B------:R-:W-:Y:S02]  /*72f0*/  LOP3.LUT R53, R53, R0, RZ, 0x3c, !PT ;  /* 0x0000000035357212 */ /* 0x000fe400078e3cff */
[----:B------:R-:W-:Y:S02]  /*7300*/  SEL R51, R51, RZ, P0 ;  /* 0x000000ff33337207 */ /* 0x000fe40000000000 */
[----:B------:R-:W-:Y:S01]  /*7310*/  SEL R22, R22, RZ, P1 ;  /* 0x000000ff16167207 */ /* 0x000fe20000800000 */
[----:B------:R-:W-:Y:S06]  /*7320*/  BRA.U UP0, `(.L_x_117) ;  /* 0xffffffdd005c7547 */ /* 0x000fec000b83ffff */
[----:B------:R-:W-:-:S13]  /*7330*/  R2UR UR4, R49 ;  /* 0x00000000310472ca */ /* 0x000fda00000e0000 */
[----:B------:R-:W-:-:S09]  /*7340*/  UISETP.NE.AND UP0, UPT, UR4, URZ, UPT ;  /* 0x000000ff0400728c */ /* 0x000fd2000bf05270 */
[----:B------:R-:W-:Y:S05]  /*7350*/  BRA.U !UP0, `(.L_x_118) ;  /* 0x0000000108487547 */ /* 0x000fea000b800000 */
[----:B------:R-:W2:Y:S02]  /*7360*/  LDCU.64 UR4, c[0x0][0x890] ;  /* 0x00011200ff0477ac */ /* 0x000ea40008000a00 */
[----:B--2---:R-:W-:-:S04]  /*7370*/  UISETP.NE.U32.AND UP0, UPT, UR4, URZ, UPT ;  /* 0x000000ff0400728c */ /* 0x004fc8000bf05070 */
[----:B------:R-:W-:-:S09]  /*7380*/  UISETP.NE.AND.EX UP0, UPT, UR5, URZ, UPT, UP0 ;  /* 0x000000ff0500728c */ /* 0x000fd2000bf05300 */
[----:B------:R-:W-:Y:S05]  /*7390*/  BRA.U UP0, `(.L_x_119) ;  /* 0x00000001000c7547 */ /* 0x000fea000b800000 */
[----:B------:R-:W-:-:S13]  /*73a0*/  FSETP.NEU.AND P0, PT, R26, RZ, PT ;  /* 0x000000ff1a00720b */ /* 0x000fda0003f0d000 */
[----:B------:R-:W-:Y:S05]  /*73b0*/  @!P0 EXIT ;  /* 0x000000000000894d */ /* 0x000fea0003800000 */
[----:B------:R-:W-:Y:S05]  /*73c0*/  BRA `(.L_x_118) ;  /* 0x00000000002c7947 */ /* 0x000fea0003800000 */
.L_x_119:
[----:B------:R-:W-:Y:S01]  /*73d0*/  ISETP.NE.AND P0, PT, R50, RZ, PT ;  /* 0x000000ff3200720c */ /* 0x000fe20003f05270 */
[----:B------:R-:W-:-:S12]  /*73e0*/  BSSY.RECONVERGENT B0, `(.L_x_118) ;  /* 0x0000009000007945 */ /* 0x000fd80003800200 */
[----:B------:R-:W-:Y:S05]  /*73f0*/  @P0 BRA `(.L_x_120) ;  /* 0x0000000000140947 */ /* 0x000fea0003800000 */
[----:B------:R-:W2:Y:S02]  /*7400*/  LDCU.64 UR4, c[0x0][0x888] ;  /* 0x00011100ff0477ac */ /* 0x000ea40008000a00 */
[----:B--2---:R-:W-:-:S04]  /*7410*/  ISETP.NE.U32.AND P0, PT, RZ, UR4, PT ;  /* 0x00000004ff007c0c */ /* 0x004fc8000bf05070 */
[----:B------:R-:W-:-:S13]  /*7420*/  ISETP.NE.AND.EX P0, PT, RZ, UR5, PT, P0 ;  /* 0x00000005ff007c0c */ /* 0x000fda000bf05300 */
[----:B------:R-:W-:Y:S05]  /*7430*/  @!P0 EXIT ;  /* 0x000000000000894d */ /* 0x000fea0003800000 */
[----:B------:R-:W-:Y:S05]  /*7440*/  BRA `(.L_x_121) ;  /* 0x0000000000087947 */ /* 0x000fea0003800000 */
.L_x_120:
[----:B------:R-:W-:-:S13]  /*7450*/  FSETP.NEU.AND P0, PT, R26, RZ, PT ;  /* 0x000000ff1a00720b */ /* 0x000fda0003f0d000 */
[----:B------:R-:W-:Y:S05]  /*7460*/  @!P0 EXIT ;  /* 0x000000000000894d */ /* 0x000fea0003800000 */
.L_x_121:
[----:B------:R-:W-:Y:S05]  /*7470*/  BSYNC.RECONVERGENT B0 ;  /* 0x0000000000007941 */ /* 0x000fea0003800200 */
.L_x_118:
[----:B------:R-:W-:Y:S01]  /*7480*/  ULEA UR4, UR52, UR44, 0x3 ;  /* 0x0000002c34047291 */ /* 0x000fe2000f8e18ff */
[----:B------:R-:W-:-:S04]  /*7490*/  DEPBAR.LE SB0, 0x0 ;  /* 0x000080000000791a */ /* 0x000fc80000000000 */
[----:B------:R-:W-:-:S04]  /*74a0*/  UIADD3 UR4, UPT, UPT, UR4, 0x58, URZ ;  /* 0x0000005804047890 */ /* 0x000fc8000fffe0ff */
[----:B------:R-:W-:-:S09]  /*74b0*/  UPRMT UR4, UR54, 0x654, UR4 ;  /* 0x0000065436047896 */ /* 0x000fd20008000004 */
[----:B------:R-:W-:Y:S01]  /*74c0*/  SYNCS.ARRIVE.TRANS64.RED.A1T0 RZ, [UR4], RZ ;  /* 0x000000ffffff79a7 */ /* 0x000fe20008100404 */
[----:B------:R-:W-:Y:S05]  /*74d0*/  EXIT ;  /* 0x000000000000794d */ /* 0x000fea0003800000 */
.L_x_24:
[----:B---3--:R3:W4:Y:S02]  /*74e0*/  SYNCS.PHASECHK.TRANS64.TRYWAIT P0, [R0+URZ+0xf0], R2 ;  /* 0x0000f002000075a7 */ /* 0x00872400080011ff */
[----:B----4-:R-:W-:Y:S05]  /*74f0*/  @!P0 NANOSLEEP.SYNCS 0x989680 ;  /* 0x009896800000895d */ /* 0x010fea0003900000 */
[----:B------:R-:W4:Y:S02]  /*7500*/  @!P0 SYNCS.PHASECHK.TRANS64 P0, [R0+URZ+0xf0], R2 ;  /* 0x0000f002000085a7 */ /* 0x000f2400080010ff */
[----:B----4-:R-:W-:Y:S05]  /*7510*/  @!P0 BRA `(.L_x_24) ;  /* 0xfffffffc00f08947 */ /* 0x010fea000383ffff */
[----:B------:R-:W-:Y:S05]  /*7520*/  BRA `(.L_x_122) ;  /* 0xffffffa000d07947 */ /* 0x000fea000383ffff */
.L_x_27:
[----:B--2---:R-:W-:-:S07]  /*7530*/  MOV R0, UR33 ;  /* 0x0000002100007c02 */ /* 0x004fce0008000f00 */
.L_x_123:
[----:B--2---:R2:W3:Y:S02]  /*7540*/  SYNCS.PHASECHK.TRANS64.TRYWAIT P0, [R0+URZ+0x20], R3 ;  /* 0x00002003000075a7 */ /* 0x0044e400080011ff */
[----:B---3--:R-:W-:Y:S05]  /*7550*/  @!P0 NANOSLEEP.SYNCS 0x989680 ;  /* 0x009896800000895d */ /* 0x008fea0003900000 */
[----:B------:R-:W3:Y:S02]  /*7560*/  @!P0 SYNCS.PHASECHK.TRANS64 P0, [R0+URZ+0x20], R3 ;  /* 0x00002003000085a7 */ /* 0x000ee400080010ff */
[----:B---3--:R-:W-:Y:S05]  /*7570*/  @!P0 BRA `(.L_x_123) ;  /* 0xfffffffc00f08947 */ /* 0x008fea000383ffff */
[----:B------:R-:W-:Y:S05]  /*7580*/  BRA `(.L_x_26) ;  /* 0xffffffa400187947 */ /* 0x000fea000383ffff */
.L_x_34:
[----:B-1----:R-:W-:-:S07]  /*7590*/  MOV R0, UR17 ;  /* 0x0000001100007c02 */ /* 0x002fce0008000f00 */
.L_x_124:
[----:B-1----:R1:W2:Y:S02]  /*75a0*/  SYNCS.PHASECHK.TRANS64.TRYWAIT P0, [R0+URZ+0x20], R3 ;  /* 0x00002003000075a7 */ /* 0x0022a400080011ff */
[----:B--2---:R-:W-:Y:S05]  /*75b0*/  @!P0 NANOSLEEP.SYNCS 0x989680 ;  /* 0x009896800000895d */ /* 0x004fea0003900000 */
[----:B------:R-:W2:Y:S02]  /*75c0*/  @!P0 SYNCS.PHASECHK.TRANS64 P0, [R0+URZ+0x20], R3 ;  /* 0x00002003000085a7 */ /* 0x000ea400080010ff */
[----:B--2---:R-:W-:Y:S05]  /*75d0*/  @!P0 BRA `(.L_x_124) ;  /* 0xfffffffc00f08947 */ /* 0x004fea000383ffff */
[----:B------:R-:W-:Y:S05]  /*75e0*/  BRA `(.L_x_33) ;  /* 0xffffffa400d87947 */ /* 0x000fea000383ffff */
.L_x_39:
[----:B-1----:R1:W2:Y:S02]  /*75f0*/  SYNCS.PHASECHK.TRANS64.TRYWAIT P0, [R3+URZ+0x80], R0 ;  /* 0x00008000030075a7 */ /* 0x0022a400080011ff */
[----:B--2---:R-:W-:Y:S05]  /*7600*/  @!P0 NANOSLEEP.SYNCS 0x989680 ;  /* 0x009896800000895d */ /* 0x004fea0003900000 */
[----:B------:R-:W2:Y:S02]  /*7610*/  @!P0 SYNCS.PHASECHK.TRANS64 P0, [R3+URZ+0x80], R0 ;  /* 0x00008000030085a7 */ /* 0x000ea400080010ff */
[----:B--2---:R-:W-:Y:S05]  /*7620*/  @!P0 BRA `(.L_x_39) ;  /* 0xfffffffc00f08947 */ /* 0x004fea000383ffff */
[----:B------:R-:W-:Y:S05]  /*7630*/  BRA `(.L_x_125) ;  /* 0xffffffa800807947 */ /* 0x000fea000383ffff */
.L_x_43:
[----:B------:R-:W-:-:S07]  /*7640*/  MOV R0, UR4 ;  /* 0x0000000400007c02 */ /* 0x000fce0008000f00 */
.L_x_126:
[----:B-1----:R1:W2:Y:S02]  /*7650*/  SYNCS.PHASECHK.TRANS64.TRYWAIT P0, [R0+URZ], R2 ;  /* 0x00000002000075a7 */ /* 0x0022a400080011ff */
[----:B--2---:R-:W-:Y:S05]  /*7660*/  @!P0 NANOSLEEP.SYNCS 0x989680 ;  /* 0x009896800000895d */ /* 0x004fea0003900000 */
[----:B------:R-:W2:Y:S02]  /*7670*/  @!P0 SYNCS.PHASECHK.TRANS64 P0, [R0+URZ], R2 ;  /* 0x00000002000085a7 */ /* 0x000ea400080010ff */
[----:B--2---:R-:W-:Y:S05]  /*7680*/  @!P0 BRA `(.L_x_126) ;  /* 0xfffffffc00f08947 */ /* 0x004fea000383ffff */
[----:B------:R-:W-:Y:S05]  /*7690*/  BRA `(.L_x_127) ;  /* 0xffffffb0002c7947 */ /* 0x000fea000383ffff */
.L_x_44:
[----:B------:R-:W-:-:S07]  /*76a0*/  MOV R0, UR5 ;  /* 0x0000000500007c02 */ /* 0x000fce0008000f00 */
.L_x_128:
[----:B-1----:R1:W2:Y:S02]  /*76b0*/  SYNCS.PHASECHK.TRANS64.TRYWAIT P0, [R0+URZ], R3 ;  /* 0x00000003000075a7 */ /* 0x0022a400080011ff */
[----:B--2---:R-:W-:Y:S05]  /*76c0*/  @!P0 NANOSLEEP.SYNCS 0x989680 ;  /* 0x009896800000895d */ /* 0x004fea0003900000 */
[----:B------:R-:W2:Y:S02]  /*76d0*/  @!P0 SYNCS.PHASECHK.TRANS64 P0, [R0+URZ], R3 ;  /* 0x00000003000085a7 */ /* 0x000ea400080010ff */
[----:B--2---:R-:W-:Y:S05]  /*76e0*/  @!P0 BRA `(.L_x_128) ;  /* 0xfffffffc00f08947 */ /* 0x004fea000383ffff */
[----:B------:R-:W-:Y:S05]  /*76f0*/  BRA `(.L_x_129) ;  /* 0xffffffb000387947 */ /* 0x000fea000383ffff */
.L_x_45:
[----:B------:R-:W-:-:S07]  /*7700*/  MOV R0, UR5 ;  /* 0x0000000500007c02 */ /* 0x000fce0008000f00 */
.L_x_130:
[----:B-1----:R1:W2:Y:S02]  /*7710*/  SYNCS.PHASECHK.TRANS64.TRYWAIT P0, [R0+URZ], R3 ;  /* 0x00000003000075a7 */ /* 0x0022a400080011ff */
[----:B--2---:R-:W-:Y:S05]  /*7720*/  @!P0 NANOSLEEP.SYNCS 0x989680 ;  /* 0x009896800000895d */ /* 0x004fea0003900000 */
[----:B------:R-:W2:Y:S02]  /*7730*/  @!P0 SYNCS.PHASECHK.TRANS64 P0, [R0+URZ], R3 ;  /* 0x00000003000085a7 */ /* 0x000ea400080010ff */
[----:B--2---:R-:W-:Y:S05]  /*7740*/  @!P0 BRA `(.L_x_130) ;  /* 0xfffffffc00f08947 */ /* 0x004fea000383ffff */
[----:B------:R-:W-:Y:S05]  /*7750*/  BRA `(.L_x_131) ;  /* 0xffffffb000447947 */ /* 0x000fea000383ffff */
.L_x_48:
[----:B--2---:R2:W3:Y:S02]  /*7760*/  SYNCS.PHASECHK.TRANS64.TRYWAIT P0, [R2+URZ+0xe0], R4 ;  /* 0x0000e004020075a7 */ /* 0x0044e400080011ff */
[----:B---3--:R-:W-:Y:S05]  /*7770*/  @!P0 NANOSLEEP.SYNCS 0x989680 ;  /* 0x009896800000895d */ /* 0x008fea0003900000 */
[----:B------:R-:W3:Y:S02]  /*7780*/  @!P0 SYNCS.PHASECHK.TRANS64 P0, [R2+URZ+0xe0], R4 ;  /* 0x0000e004020085a7 */ /* 0x000ee400080010ff */
[----:B---3--:R-:W-:Y:S05]  /*7790*/  @!P0 BRA `(.L_x_48) ;  /* 0xfffffffc00f08947 */ /* 0x008fea000383ffff */
[----:B------:R-:W-:Y:S05]  /*77a0*/  BRA `(.L_x_132) ;  /* 0xffffffb000a07947 */ /* 0x000fea000383ffff */
.L_x_49:
[----:B------:R-:W-:-:S07]  /*77b0*/  MOV R2, UR4 ;  /* 0x0000000400027c02 */ /* 0x000fce0008000f00 */
.L_x_133:
[----:B--2---:R2:W3:Y:S02]  /*77c0*/  SYNCS.PHASECHK.TRANS64.TRYWAIT P0, [R2+URZ+0x90], R5 ;  /* 0x00009005020075a7 */ /* 0x0044e400080011ff */
[----:B---3--:R-:W-:Y:S05]  /*77d0*/  @!P0 NANOSLEEP.SYNCS 0x989680 ;  /* 0x009896800000895d */ /* 0x008fea0003900000 */
[----:B------:R-:W3:Y:S02]  /*77e0*/  @!P0 SYNCS.PHASECHK.TRANS64 P0, [R2+URZ+0x90], R5 ;  /* 0x00009005020085a7 */ /* 0x000ee400080010ff */
[----:B---3--:R-:W-:Y:S05]  /*77f0*/  @!P0 BRA `(.L_x_133) ;  /* 0xfffffffc00f08947 */ /* 0x008fea000383ffff */
[----:B------:R-:W-:Y:S05]  /*7800*/  BRA `(.L_x_134) ;  /* 0xffffffb000b07947 */ /* 0x000fea000383ffff */
.L_x_50:
[----:B--2---:R2:W3:Y:S02]  /*7810*/  SYNCS.PHASECHK.TRANS64.TRYWAIT P1, [R2+URZ+0x80], R4 ;  /* 0x00008004020075a7 */ /* 0x0044e400080211ff */
[----:B---3--:R-:W-:Y:S05]  /*7820*/  @!P1 NANOSLEEP.SYNCS 0x989680 ;  /* 0x009896800000995d */ /* 0x008fea0003900000 */
[----:B------:R-:W3:Y:S02]  /*7830*/  @!P1 SYNCS.PHASECHK.TRANS64 P1, [R2+URZ+0x80], R4 ;  /* 0x00008004020095a7 */ /* 0x000ee400080210ff */
[----:B---3--:R-:W-:Y:S05]  /*7840*/  @!P1 BRA `(.L_x_50) ;  /* 0xfffffffc00f09947 */ /* 0x008fea000383ffff */
[----:B------:R-:W-:Y:S05]  /*7850*/  BRA `(.L_x_135) ;  /* 0xffffffb000e07947 */ /* 0x000fea000383ffff */
.L_x_53:
[----:B------:R-:W-:-:S07]  /*7860*/  MOV R0, UR4 ;  /* 0x0000000400007c02 */ /* 0x000fce0008000f00 */
.L_x_136:
[----:B--2---:R2:W3:Y:S02]  /*7870*/  SYNCS.PHASECHK.TRANS64.TRYWAIT P0, [R0+URZ+0x90], R2 ;  /* 0x00009002000075a7 */ /* 0x0044e400080011ff */
[----:B---3--:R-:W-:Y:S05]  /*7880*/  @!P0 NANOSLEEP.SYNCS 0x989680 ;  /* 0x009896800000895d */ /* 0x008fea0003900000 */
[----:B------:R-:W3:Y:S02]  /*7890*/  @!P0 SYNCS.PHASECHK.TRANS64 P0, [R0+URZ+0x90], R2 ;  /* 0x00009002000085a7 */ /* 0x000ee400080010ff */
[----:B---3--:R-:W-:Y:S05]  /*78a0*/  @!P0 BRA `(.L_x_136) ;  /* 0xfffffffc00f08947 */ /* 0x008fea000383ffff */
[----:B------:R-:W-:Y:S05]  /*78b0*/  BRA `(.L_x_52) ;  /* 0xffffffb400347947 */ /* 0x000fea000383ffff */
.L_x_60:
[----:B-1----:R1:W2:Y:S02]  /*78c0*/  SYNCS.PHASECHK.TRANS64.TRYWAIT P1, [R0+URZ+0x80], R2 ;  /* 0x00008002000075a7 */ /* 0x0022a400080211ff */
[----:B--2---:R-:W-:Y:S05]  /*78d0*/  @!P1 NANOSLEEP.SYNCS 0x989680 ;  /* 0x009896800000995d */ /* 0x004fea0003900000 */
[----:B------:R-:W2:Y:S02]  /*78e0*/  @!P1 SYNCS.PHASECHK.TRANS64 P1, [R0+URZ+0x80], R2 ;  /* 0x00008002000095a7 */ /* 0x000ea400080210ff */
[----:B--2---:R-:W-:Y:S05]  /*78f0*/  @!P1 BRA `(.L_x_60) ;  /* 0xfffffffc00f09947 */ /* 0x004fea000383ffff */
[----:B------:R-:W-:Y:S05]  /*7900*/  BRA `(.L_x_137) ;  /* 0xffffffb800987947 */ /* 0x000fea000383ffff */
.L_x_61:
[----:B------:R-:W-:-:S07]  /*7910*/  MOV R2, UR23 ;  /* 0x0000001700027c02 */ /* 0x000fce0008000f00 */
.L_x_138:
[----:B-1----:R1:W2:Y:S02]  /*7920*/  SYNCS.PHASECHK.TRANS64.TRYWAIT P0, [R2+URZ+0xc0], R0 ;  /* 0x0000c000020075a7 */ /* 0x0022a400080011ff */
[----:B--2---:R-:W-:Y:S05]  /*7930*/  @!P0 NANOSLEEP.SYNCS 0x989680 ;  /* 0x009896800000895d */ /* 0x004fea0003900000 */
[----:B------:R-:W2:Y:S02]  /*7940*/  @!P0 SYNCS.PHASECHK.TRANS64 P0, [R2+URZ+0xc0], R0 ;  /* 0x0000c000020085a7 */ /* 0x000ea400080010ff */
[----:B--2---:R-:W-:Y:S05]  /*7950*/  @!P0 BRA `(.L_x_138) ;  /* 0xfffffffc00f08947 */ /* 0x004fea000383ffff */
[----:B------:R-:W-:Y:S05]  /*7960*/  BRA `(.L_x_139) ;  /* 0xffffffb800e87947 */ /* 0x000fea000383ffff */
.L_x_64:
[----:B------:R-:W-:Y:S07]  /*7970*/  MOV R0, UR5 ;  /* 0x0000000500007c02 */ /* 0x000fee0008000f00 */
.L_x_140:
[----:B-1----:R1:W2:Y:S02]  /*7980*/  SYNCS.PHASECHK.TRANS64.TRYWAIT P0, [R0+URZ], R2 ;  /* 0x00000002000075a7 */ /* 0x0022a400080011ff */
[----:B--2---:R-:W-:Y:S05]  /*7990*/  @!P0 NANOSLEEP.SYNCS 0x989680 ;  /* 0x009896800000895d */ /* 0x004fea0003900000 */
[----:B------:R-:W2:Y:S02]  /*79a0*/  @!P0 SYNCS.PHASECHK.TRANS64 P0, [R0+URZ], R2 ;  /* 0x00000002000085a7 */ /* 0x000ea400080010ff */
[----:B--2---:R-:W-:Y:S05]  /*79b0*/  @!P0 BRA `(.L_x_140) ;  /* 0xfffffffc00f08947 */ /* 0x004fea000383ffff */
[----:B------:R-:W-:Y:S05]  /*79c0*/  BRA `(.L_x_63) ;  /* 0xffffffbc00047947 */ /* 0x000fea000383ffff */
.L_x_67:
[----:B------:R-:W-:-:S07]  /*79d0*/  MOV R0, UR4 ;  /* 0x0000000400007c02 */ /* 0x000fce0008000f00 */
.L_x_141:
[----:B--2---:R2:W4:Y:S02]  /*79e0*/  SYNCS.PHASECHK.TRANS64.TRYWAIT P0, [R0+URZ], R2 ;  /* 0x00000002000075a7 */ /* 0x00452400080011ff */
[----:B----4-:R-:W-:Y:S05]  /*79f0*/  @!P0 NANOSLEEP.SYNCS 0x989680 ;  /* 0x009896800000895d */ /* 0x010fea0003900000 */
[----:B------:R-:W4:Y:S02]  /*7a00*/  @!P0 SYNCS.PHASECHK.TRANS64 P0, [R0+URZ], R2 ;  /* 0x00000002000085a7 */ /* 0x000f2400080010ff */
[----:B----4-:R-:W-:Y:S05]  /*7a10*/  @!P0 BRA `(.L_x_141) ;  /* 0xfffffffc00f08947 */ /* 0x010fea000383ffff */
[----:B------:R-:W-:Y:S05]  /*7a20*/  BRA `(.L_x_142) ;  /* 0xffffffbc00b87947 */ /* 0x000fea000383ffff */
.L_x_68:
[----:B------:R-:W-:-:S07]  /*7a30*/  MOV R0, UR5 ;  /* 0x0000000500007c02 */ /* 0x000fce0008000f00 */
.L_x_143:
[----:B-1----:R1:W2:Y:S02]  /*7a40*/  SYNCS.PHASECHK.TRANS64.TRYWAIT P0, [R0+URZ], R3 ;  /* 0x00000003000075a7 */ /* 0x0022a400080011ff */
[----:B--2---:R-:W-:Y:S05]  /*7a50*/  @!P0 NANOSLEEP.SYNCS 0x989680 ;  /* 0x009896800000895d */ /* 0x004fea0003900000 */
[----:B------:R-:W2:Y:S02]  /*7a60*/  @!P0 SYNCS.PHASECHK.TRANS64 P0, [R0+URZ], R3 ;  /* 0x00000003000085a7 */ /* 0x000ea400080010ff */
[----:B--2---:R-:W-:Y:S05]  /*7a70*/  @!P0 BRA `(.L_x_143) ;  /* 0xfffffffc00f08947 */ /* 0x004fea000383ffff */
[----:B------:R-:W-:Y:S05]  /*7a80*/  BRA `(.L_x_144) ;  /* 0xffffffbc00c47947 */ /* 0x000fea000383ffff */
.L_x_69:
[----:B------:R-:W-:-:S07]  /*7a90*/  MOV R0, UR5 ;  /* 0x0000000500007c02 */ /* 0x000fce0008000f00 */
.L_x_145:
[----:B-1----:R1:W2:Y:S02]  /*7aa0*/  SYNCS.PHASECHK.TRANS64.TRYWAIT P0, [R0+URZ], R3 ;  /* 0x00000003000075a7 */ /* 0x0022a400080011ff */
[----:B--2---:R-:W-:Y:S05]  /*7ab0*/  @!P0 NANOSLEEP.SYNCS 0x989680 ;  /* 0x009896800000895d */ /* 0x004fea0003900000 */
[----:B------:R-:W2:Y:S02]  /*7ac0*/  @!P0 SYNCS.PHASECHK.TRANS64 P0, [R0+URZ], R3 ;  /* 0x00000003000085a7 */ /* 0x000ea400080010ff */
[----:B--2---:R-:W-:Y:S05]  /*7ad0*/  @!P0 BRA `(.L_x_145) ;  /* 0xfffffffc00f08947 */ /* 0x004fea000383ffff */
[----:B------:R-:W-:Y:S05]  /*7ae0*/  BRA `(.L_x_146) ;  /* 0xffffffbc00d07947 */ /* 0x000fea000383ffff */
.L_x_70:
[----:B-1----:R-:W-:-:S07]  /*7af0*/  MOV R0, UR4 ;  /* 0x0000000400007c02 */ /* 0x002fce0008000f00 */
.L_x_147:
[----:B-1----:R1:W2:Y:S02]  /*7b00*/  SYNCS.PHASECHK.TRANS64.TRYWAIT P0, [R0+URZ], R2 ;  /* 0x00000002000075a7 */ /* 0x0022a400080011ff */
[----:B--2---:R-:W-:Y:S05]  /*7b10*/  @!P0 NANOSLEEP.SYNCS 0x989680 ;  /* 0x009896800000895d */ /* 0x004fea0003900000 */
[----:B------:R-:W2:Y:S02]  /*7b20*/  @!P0 SYNCS.PHASECHK.TRANS64 P0, [R0+URZ], R2 ;  /* 0x00000002000085a7 */ /* 0x000ea400080010ff */
[----:B--2---:R-:W-:Y:S05]  /*7b30*/  @!P0 BRA `(.L_x_147) ;  /* 0xfffffffc00f08947 */ /* 0x004fea000383ffff */
[----:B------:R-:W-:Y:S05]  /*7b40*/  BRA `(.L_x_148) ;  /* 0xffffffbc00dc7947 */ /* 0x000fea000383ffff */
.L_x_75:
[----:B--2---:R2:W3:Y:S02]  /*7b50*/  SYNCS.PHASECHK.TRANS64.TRYWAIT P0, [R8+URZ+0x80], R0 ;  /* 0x00008000080075a7 */ /* 0x0044e400080011ff */
[----:B---3--:R-:W-:Y:S05]  /*7b60*/  @!P0 NANOSLEEP.SYNCS 0x989680 ;  /* 0x009896800000895d */ /* 0x008fea0003900000 */
[----:B------:R-:W3:Y:S02]  /*7b70*/  @!P0 SYNCS.PHASECHK.TRANS64 P0, [R8+URZ+0x80], R0 ;  /* 0x00008000080085a7 */ /* 0x000ee400080010ff */
[----:B---3--:R-:W-:Y:S05]  /*7b80*/  @!P0 BRA `(.L_x_75) ;  /* 0xfffffffc00f08947 */ /* 0x008fea000383ffff */
[----:B------:R-:W-:Y:S05]  /*7b90*/  BRA `(.L_x_149) ;  /* 0xffffffc400007947 */ /* 0x000fea000383ffff */
.L_x_78:
[----:B--2---:R-:W-:Y:S07]  /*7ba0*/  MOV R0, UR24 ;  /* 0x0000001800007c02 */ /* 0x004fee0008000f00 */
.L_x_150:
[----:B--2---:R2:W3:Y:S02]  /*7bb0*/  SYNCS.PHASECHK.TRANS64.TRYWAIT P1, [R0+URZ+0x78], R2 ;  /* 0x00007802000075a7 */ /* 0x0044e400080211ff */
[----:B---3--:R-:W-:Y:S05]  /*7bc0*/  @!P1 NANOSLEEP.SYNCS 0x989680 ;  /* 0x009896800000995d */ /* 0x008fea0003900000 */
[----:B------:R-:W3:Y:S02]  /*7bd0*/  @!P1 SYNCS.PHASECHK.TRANS64 P1, [R0+URZ+0x78], R2 ;  /* 0x00007802000095a7 */ /* 0x000ee400080210ff */
[----:B---3--:R-:W-:Y:S05]  /*7be0*/  @!P1 BRA `(.L_x_150) ;  /* 0xfffffffc00f09947 */ /* 0x008fea000383ffff */
[----:B------:R-:W-:Y:S05]  /*7bf0*/  BRA `(.L_x_77) ;  /* 0xffffffc800787947 */ /* 0x000fea000383ffff */
.L_x_81:
[----:B------:R-:W-:Y:S07]  /*7c00*/  MOV R0, UR4 ;  /* 0x0000000400007c02 */ /* 0x000fee0008000f00 */
.L_x_151:
[----:B--2---:R2:W3:Y:S02]  /*7c10*/  SYNCS.PHASECHK.TRANS64.TRYWAIT P0, [R0+URZ+0x58], R2 ;  /* 0x00005802000075a7 */ /* 0x0044e400080011ff */
[----:B---3--:R-:W-:Y:S05]  /*7c20*/  @!P0 NANOSLEEP.SYNCS 0x989680 ;  /* 0x009896800000895d */ /* 0x008fea0003900000 */
[----:B------:R-:W3:Y:S02]  /*7c30*/  @!P0 SYNCS.PHASECHK.TRANS64 P0, [R0+URZ+0x58], R2 ;  /* 0x00005802000085a7 */ /* 0x000ee400080010ff */
[----:B---3--:R-:W-:Y:S05]  /*7c40*/  @!P0 BRA `(.L_x_151) ;  /* 0xfffffffc00f08947 */ /* 0x008fea000383ffff */
[----:B------:R-:W-:Y:S05]  /*7c50*/  BRA `(.L_x_152) ;  /* 0xffffffc800d47947 */ /* 0x000fea000383ffff */
.L_x_82:
[----:B------:R-:W-:Y:S07]  /*7c60*/  MOV R2, UR5 ;  /* 0x0000000500027c02 */ /* 0x000fee0008000f00 */
.L_x_153:
[----:B--2---:R2:W3:Y:S02]  /*7c70*/  SYNCS.PHASECHK.TRANS64.TRYWAIT P0, [R2+URZ+0x58], R0 ;  /* 0x00005800020075a7 */ /* 0x0044e400080011ff */
[----:B---3--:R-:W-:Y:S05]  /*7c80*/  @!P0 NANOSLEEP.SYNCS 0x989680 ;  /* 0x009896800000895d */ /* 0x008fea0003900000 */
[----:B------:R-:W3:Y:S02]  /*7c90*/  @!P0 SYNCS.PHASECHK.TRANS64 P0, [R2+URZ+0x58], R0 ;  /* 0x00005800020085a7 */ /* 0x000ee400080010ff */
[----:B---3--:R-:W-:Y:S05]  /*7ca0*/  @!P0 BRA `(.L_x_153) ;  /* 0xfffffffc00f08947 */ /* 0x008fea000383ffff */
[----:B------:R-:W-:Y:S05]  /*7cb0*/  BRA `(.L_x_154) ;  /* 0xffffffcc003c7947 */ /* 0x000fea000383ffff */
.L_x_84:
[----:B------:R-:W-:-:S07]  /*7cc0*/  MOV R0, UR4 ;  /* 0x0000000400007c02 */ /* 0x000fce0008000f00 */
.L_x_155:
[----:B---3--:R3:W4:Y:S02]  /*7cd0*/  SYNCS.PHASECHK.TRANS64.TRYWAIT P0, [R0+URZ], R2 ;  /* 0x00000002000075a7 */ /* 0x00872400080011ff */
[----:B----4-:R-:W-:Y:S05]  /*7ce0*/  @!P0 NANOSLEEP.SYNCS 0x989680 ;  /* 0x009896800000895d */ /* 0x010fea0003900000 */
[----:B------:R-:W4:Y:S02]  /*7cf0*/  @!P0 SYNCS.PHASECHK.TRANS64 P0, [R0+URZ], R2 ;  /* 0x00000002000085a7 */ /* 0x000f2400080010ff */
[----:B----4-:R-:W-:Y:S05]  /*7d00*/  @!P0 BRA `(.L_x_155) ;  /* 0xfffffffc00f08947 */ /* 0x010fea000383ffff */
[----:B------:R-:W-:Y:S05]  /*7d10*/  BRA `(.L_x_156) ;  /* 0xffffffcc00d07947 */ /* 0x000fea000383ffff */
.L_x_85:
[----:B------:R-:W-:-:S07]  /*7d20*/  MOV R0, UR5 ;  /* 0x0000000500007c02 */ /* 0x000fce0008000f00 */
.L_x_157:
[----:B--2---:R2:W3:Y:S02]  /*7d30*/  SYNCS.PHASECHK.TRANS64.TRYWAIT P0, [R0+URZ], R2 ;  /* 0x00000002000075a7 */ /* 0x0044e400080011ff */
[----:B---3--:R-:W-:Y:S05]  /*7d40*/  @!P0 NANOSLEEP.SYNCS 0x989680 ;  /* 0x009896800000895d */ /* 0x008fea0003900000 */
[----:B------:R-:W3:Y:S02]  /*7d50*/  @!P0 SYNCS.PHASECHK.TRANS64 P0, [R0+URZ], R2 ;  /* 0x00000002000085a7 */ /* 0x000ee400080010ff */
[----:B---3--:R-:W-:Y:S05]  /*7d60*/  @!P0 BRA `(.L_x_157) ;  /* 0xfffffffc00f08947 */ /* 0x008fea000383ffff */
[----:B------:R-:W-:Y:S05]  /*7d70*/  BRA `(.L_x_158) ;  /* 0xffffffcc00dc7947 */ /* 0x000fea000383ffff */
.L_x_87:
[----:B-1----:R1:W2:Y:S02]  /*7d80*/  SYNCS.PHASECHK.TRANS64.TRYWAIT P0, [R0+URZ+0x80], R2 ;  /* 0x00008002000075a7 */ /* 0x0022a400080011ff */
[----:B--2---:R-:W-:Y:S05]  /*7d90*/  @!P0 NANOSLEEP.SYNCS 0x989680 ;  /* 0x009896800000895d */ /* 0x004fea0003900000 */
[----:B------:R-:W2:Y:S02]  /*7da0*/  @!P0 SYNCS.PHASECHK.TRANS64 P0, [R0+URZ+0x80], R2 ;  /* 0x00008002000085a7 */ /* 0x000ea400080010ff */
[----:B--2---:R-:W-:Y:S05]  /*7db0*/  @!P0 BRA `(.L_x_87) ;  /* 0xfffffffc00f08947 */ /* 0x004fea000383ffff */
[----:B------:R-:W-:Y:S05]  /*7dc0*/  BRA `(.L_x_159) ;  /* 0xffffffd000c87947 */ /* 0x000fea000383ffff */
.L_x_97:
[----:B-1----:R1:W3:Y:S02]  /*7dd0*/  SYNCS.PHASECHK.TRANS64.TRYWAIT P1, [R2+URZ+0x40], R4 ;  /* 0x00004004020075a7 */ /* 0x0022e400080211ff */
[----:B---3--:R-:W-:Y:S05]  /*7de0*/  @!P1 NANOSLEEP.SYNCS 0x989680 ;  /* 0x009896800000995d */ /* 0x008fea0003900000 */
[----:B------:R-:W3:Y:S02]  /*7df0*/  @!P1 SYNCS.PHASECHK.TRANS64 P1, [R2+URZ+0x40], R4 ;  /* 0x00004004020095a7 */ /* 0x000ee400080210ff */
[----:B---3--:R-:W-:Y:S05]  /*7e00*/  @!P1 BRA `(.L_x_97) ;  /* 0xfffffffc00f09947 */ /* 0x008fea000383ffff */
[----:B------:R-:W-:Y:S05]  /*7e10*/  BRA `(.L_x_96) ;  /* 0xffffffe000387947 */ /* 0x000fea000383ffff */
.L_x_99:
[----:B-1----:R1:W2:Y:S02]  /*7e20*/  SYNCS.PHASECHK.TRANS64.TRYWAIT P0, [R27+URZ+0xa0], R3 ;  /* 0x0000a0031b0075a7 */ /* 0x0022a400080011ff */
[----:B--2---:R-:W-:Y:S05]  /*7e30*/  @!P0 NANOSLEEP.SYNCS 0x989680 ;  /* 0x009896800000895d */ /* 0x004fea0003900000 */
[----:B------:R-:W2:Y:S02]  /*7e40*/  @!P0 SYNCS.PHASECHK.TRANS64 P0, [R27+URZ+0xa0], R3 ;  /* 0x0000a0031b0085a7 */ /* 0x000ea400080010ff */
[----:B--2---:R-:W-:Y:S05]  /*7e50*/  @!P0 BRA `(.L_x_99) ;  /* 0xfffffffc00f08947 */ /* 0x004fea000383ffff */
[----:B------:R-:W-:Y:S05]  /*7e60*/  BRA `(.L_x_98) ;  /* 0xffffffe000887947 */ /* 0x000fea000383ffff */
.L_x_110:
[----:B-1----:R1:W2:Y:S02]  /*7e70*/  SYNCS.PHASECHK.TRANS64.TRYWAIT P0, [R2+URZ+0x40], R63 ;  /* 0x0000403f020075a7 */ /* 0x0022a400080011ff */
[----:B--2---:R-:W-:Y:S05]  /*7e80*/  @!P0 NANOSLEEP.SYNCS 0x989680 ;  /* 0x009896800000895d */ /* 0x004fea0003900000 */
[----:B------:R-:W2:Y:S02]  /*7e90*/  @!P0 SYNCS.PHASECHK.TRANS64 P0, [R2+URZ+0x40], R63 ;  /* 0x0000403f020085a7 */ /* 0x000ea400080010ff */
[----:B--2---:R-:W-:Y:S05]  /*7ea0*/  @!P0 BRA `(.L_x_110) ;  /* 0xfffffffc00f08947 */ /* 0x004fea000383ffff */
[----:B------:R-:W-:Y:S05]  /*7eb0*/  BRA `(.L_x_109) ;  /* 0xffffffe8009c7947 */ /* 0x000fea000383ffff */
        .weak           $__internal_0_$__cuda_sm10x_tcgen05_guardrail_trap_col_being_dealloced_not_returned_by_alloc
        .type           $__internal_0_$__cuda_sm10x_tcgen05_guardrail_trap_col_being_dealloced_not_returned_by_alloc,@function
        .size           $__internal_0_$__cuda_sm10x_tcgen05_guardrail_trap_col_being_dealloced_not_returned_by_alloc,($__internal_1_$__cuda_sm10x_tcgen05_guardrail_trap_phase_invalid_during_alloc - $__internal_0_$__cuda_sm10x_tcgen05_guardrail_trap_col_being_dealloced_not_returned_by_alloc)
$__internal_0_$__cuda_sm10x_tcgen05_guardrail_trap_col_being_dealloced_not_returned_by_alloc:
[----:B------:R-:W-:Y:S05]  /*7ec0*/  BPT.TRAP 0x1 ;  /* 0x000000040000795c */ /* 0x000fea0000300000 */
[----:B------:R-:W-:-:S04]  /*7ed0*/  HFMA2 R3, -RZ, RZ, 0, 0 ;  /* 0x00000000ff037431 */ /* 0x000fc800000001ff */
[----:B------:R-:W-:Y:S05]  /*7ee0*/  RET.REL.NODEC R2 `(_ZN7cutlass13device_kernelINS_4gemm6kernel13GemmUniversalIN4cute5tupleIJiiiiEEENS1_10collective13CollectiveMmaINS1_35MainloopSm100TmaUmmaWarpSpecializedILi4ELi2ELi4ENS5_IJNS4_1CILi2EEENSA_ILi1EEESC_EEEEENS5_IJNSA_ILi64EEESF_NSA_ILi32EEEEEENS_6half_tENS5_IJlSC_lEEESI_SJ_NS4_8TiledMMAINS4_8MMA_AtomIJNS4_20SM100_MMA_F16BF16_SSISI_SI_fLi64ELi64ELNS4_4UMMA5MajorE0ELSO_0ELNSN_7ScaleInE0ELSP_0EEEEEENS4_6LayoutINS5_IJSC_SC_SC_EEENS5_IJNSA_ILi0EEESU_SU_EEEEENS5_IJNS4_10UnderscoreESX_SX_EEEEENS4_13SM90_TMA_LOADENS4_14ComposedLayoutINS4_7SwizzleILi2ELi4ELi3EEENS4_18smem_ptr_flag_bitsILi16EEENSS_INS5_IJNSA_ILi8EEESG_EEENS5_IJSG_SC_EEEEEEEvNS4_8identityENS4_23SM90_TMA_LOAD_MULTICASTES1A_vS1B_EENS_8epilogue10collective18CollectiveEpilogueINS1E_23Sm100TmaWarpSpecializedILi3ELi2ELi16ELb1ELb0EEEJSH_NS5_IJNSS_ISF_SC_EENSS_ISG_SC_EEEEESI_SJ_SI_SJ_NS1E_6fusion15FusionCallbacksIS1I_NS1M_17LinearCombinationISI_fSI_fLNS_15FloatRoundStyleE2EEESH_S1L_JEEENS4_5SM1004TMEM4LOAD26SM100_TMEM_LOAD_16dp256b4xES10_S1A_NS4_17SM75_U32x4_LDSM_NENS4_14SM90_TMA_STOREES1A_NS4_17SM90_U32x4_STSM_NENS4_39AutoVectorizingCopyWithAssumedAlignmentILi128EEEEEEvvEEEEvNT_6ParamsE) ;  /* 0xffffff8002447950 */ /* 0x000fea0003c3ffff */
        .weak           $__internal_1_$__cuda_sm10x_tcgen05_guardrail_trap_phase_invalid_during_alloc
        .type           $__internal_1_$__cuda_sm10x_tcgen05_guardrail_trap_phase_invalid_during_alloc,@function
        .size           $__internal_1_$__cuda_sm10x_tcgen05_guardrail_trap_phase_invalid_during_alloc,($__internal_2_$__cuda_sm10x_tcgen05_guardrail_trap_unallocated_columns_being_dealloced - $__internal_1_$__cuda_sm10x_tcgen05_guardrail_trap_phase_invalid_during_alloc)
$__internal_1_$__cuda_sm10x_tcgen05_guardrail_trap_phase_invalid_during_alloc:
[----:B------:R-:W-:Y:S05]  /*7ef0*/  BPT.TRAP 0x1 ;  /* 0x000000040000795c */ /* 0x000fea0000300000 */
[----:B------:R-:W-:-:S04]  /*7f00*/  MOV R5, 0x0 ;  /* 0x0000000000057802 */ /* 0x000fc80000000f00 */
[----:B------:R-:W-:Y:S05]  /*7f10*/  RET.REL.NODEC R4 `(_ZN7cutlass13device_kernelINS_4gemm6kernel13GemmUniversalIN4cute5tupleIJiiiiEEENS1_10collective13CollectiveMmaINS1_35MainloopSm100TmaUmmaWarpSpecializedILi4ELi2ELi4ENS5_IJNS4_1CILi2EEENSA_ILi1EEESC_EEEEENS5_IJNSA_ILi64EEESF_NSA_ILi32EEEEEENS_6half_tENS5_IJlSC_lEEESI_SJ_NS4_8TiledMMAINS4_8MMA_AtomIJNS4_20SM100_MMA_F16BF16_SSISI_SI_fLi64ELi64ELNS4_4UMMA5MajorE0ELSO_0ELNSN_7ScaleInE0ELSP_0EEEEEENS4_6LayoutINS5_IJSC_SC_SC_EEENS5_IJNSA_ILi0EEESU_SU_EEEEENS5_IJNS4_10UnderscoreESX_SX_EEEEENS4_13SM90_TMA_LOADENS4_14ComposedLayoutINS4_7SwizzleILi2ELi4ELi3EEENS4_18smem_ptr_flag_bitsILi16EEENSS_INS5_IJNSA_ILi8EEESG_EEENS5_IJSG_SC_EEEEEEEvNS4_8identityENS4_23SM90_TMA_LOAD_MULTICASTES1A_vS1B_EENS_8epilogue10collective18CollectiveEpilogueINS1E_23Sm100TmaWarpSpecializedILi3ELi2ELi16ELb1ELb0EEEJSH_NS5_IJNSS_ISF_SC_EENSS_ISG_SC_EEEEESI_SJ_SI_SJ_NS1E_6fusion15FusionCallbacksIS1I_NS1M_17LinearCombinationISI_fSI_fLNS_15FloatRoundStyleE2EEESH_S1L_JEEENS4_5SM1004TMEM4LOAD26SM100_TMEM_LOAD_16dp256b4xES10_S1A_NS4_17SM75_U32x4_LDSM_NENS4_14SM90_TMA_STOREES1A_NS4_17SM90_U32x4_STSM_NENS4_39AutoVectorizingCopyWithAssumedAlignmentILi128EEEEEEvvEEEEvNT_6ParamsE) ;  /* 0xffffff8004387950 */ /* 0x000fea0003c3ffff */
        .weak           $__internal_2_$__cuda_sm10x_tcgen05_guardrail_trap_unallocated_columns_being_dealloced
        .type           $__internal_2_$__cuda_sm10x_tcgen05_guardrail_trap_unallocated_columns_being_dealloced,@function
        .size           $__internal_2_$__cuda_sm10x_tcgen05_guardrail_trap_unallocated_columns_being_dealloced,(.L_x_161 - $__internal_2_$__cuda_sm10x_tcgen05_guardrail_trap_unallocated_columns_being_dealloced)
$__internal_2_$__cuda_sm10x_tcgen05_guardrail_trap_unallocated_columns_being_dealloced:
[----:B------:R-:W-:Y:S05]  /*7f20*/  BPT.TRAP 0x1 ;  /* 0x000000040000795c */ /* 0x000fea0000300000 */
[----:B------:R-:W-:-:S04]  /*7f30*/  HFMA2 R3, -RZ, RZ, 0, 0 ;  /* 0x00000000ff037431 */ /* 0x000fc800000001ff */
[----:B------:R-:W-:Y:S05]  /*7f40*/  RET.REL.NODEC R2 `(_ZN7cutlass13device_kernelINS_4gemm6kernel13GemmUniversalIN4cute5tupleIJiiiiEEENS1_10collective13CollectiveMmaINS1_35MainloopSm100TmaUmmaWarpSpecializedILi4ELi2ELi4ENS5_IJNS4_1CILi2EEENSA_ILi1EEESC_EEEEENS5_IJNSA_ILi64EEESF_NSA_ILi32EEEEEENS_6half_tENS5_IJlSC_lEEESI_SJ_NS4_8TiledMMAINS4_8MMA_AtomIJNS4_20SM100_MMA_F16BF16_SSISI_SI_fLi64ELi64ELNS4_4UMMA5MajorE0ELSO_0ELNSN_7ScaleInE0ELSP_0EEEEEENS4_6LayoutINS5_IJSC_SC_SC_EEENS5_IJNSA_ILi0EEESU_SU_EEEEENS5_IJNS4_10UnderscoreESX_SX_EEEEENS4_13SM90_TMA_LOADENS4_14ComposedLayoutINS4_7SwizzleILi2ELi4ELi3EEENS4_18smem_ptr_flag_bitsILi16EEENSS_INS5_IJNSA_ILi8EEESG_EEENS5_IJSG_SC_EEEEEEEvNS4_8identityENS4_23SM90_TMA_LOAD_MULTICASTES1A_vS1B_EENS_8epilogue10collective18CollectiveEpilogueINS1E_23Sm100TmaWarpSpecializedILi3ELi2ELi16ELb1ELb0EEEJSH_NS5_IJNSS_ISF_SC_EENSS_ISG_SC_EEEEESI_SJ_SI_SJ_NS1E_6fusion15FusionCallbacksIS1I_NS1M_17LinearCombinationISI_fSI_fLNS_15FloatRoundStyleE2EEESH_S1L_JEEENS4_5SM1004TMEM4LOAD26SM100_TMEM_LOAD_16dp256b4xES10_S1A_NS4_17SM75_U32x4_LDSM_NENS4_14SM90_TMA_STOREES1A_NS4_17SM90_U32x4_STSM_NENS4_39AutoVectorizingCopyWithAssumedAlignmentILi128EEEEEEvvEEEEvNT_6ParamsE) ;  /* 0xffffff80022c7950 */ /* 0x000fea0003c3ffff */
.L_x_160:
[----:B------:R-:W-:-:S00]  /*7f50*/  BRA `(.L_x_160) ;  /* 0xfffffffc00fc7947 */ /* 0x000fc0000383ffff */
[----:B------:R-:W-:-:S00]  /*7f60*/  NOP ;  /* 0x0000000000007918 */ /* 0x000fc00000000000 */
        /* <DEDUP_REMOVED lines=9> */
.L_x_161:


//--------------------- .nv.global.init           --------------------------
	.section	.nv.global.init,"aw",@progbits
.nv.global.init:
	.type		$str$27,@object
	.size		$str$27,($str$28 - $str$27)
$str$27:
        /*0000*/ 	.byte	0x28, 0x61, 0x64, 0x64, 0x72, 0x65, 0x73, 0x73, 0x20, 0x26, 0x20, 0x6d, 0x61, 0x73, 0x6b, 0x29
        /*0010*/ 	.byte	0x20, 0x3d, 0x3d, 0x20, 0x30, 0x00
	.type		$str$28,@object
	.size		$str$28,($str$26 - $str$28)
$str$28:
        /*0016*/ 	.byte	0x2f, 0x74, 0x6d, 0x70, 0x2f, 0x63, 0x75, 0x74, 0x6c, 0x61, 0x73, 0x73, 0x5f, 0x73, 0x77, 0x65
        /*0026*/ 	.byte	0x65, 0x70, 0x5f, 0x73, 0x72, 0x63, 0x2f, 0x69, 0x6e, 0x63, 0x6c, 0x75, 0x64, 0x65, 0x2f, 0x63
        /*0036*/ 	.byte	0x75, 0x74, 0x65, 0x2f, 0x70, 0x6f, 0x69, 0x6e, 0x74, 0x65, 0x72, 0x5f, 0x66, 0x6c, 0x61, 0x67
        /*0046*/ 	.byte	0x67, 0x65, 0x64, 0x2e, 0x68, 0x70, 0x70, 0x00
	.type		$str$26,@object
	.size		$str$26,($str$25 - $str$26)
$str$26:
        /*004e*/ 	.byte	0x2f, 0x74, 0x6d, 0x70, 0x2f, 0x63, 0x75, 0x74, 0x6c, 0x61, 0x73, 0x73, 0x5f, 0x73, 0x77, 0x65
        /*005e*/ 	.byte	0x65, 0x70, 0x5f, 0x73, 0x72, 0x63, 0x2f, 0x69, 0x6e, 0x63, 0x6c, 0x75, 0x64, 0x65, 0x2f, 0x63
        /*006e*/ 	.byte	0x75, 0x74, 0x65, 0x2f, 0x61, 0x74, 0x6f, 0x6d, 0x2f, 0x63, 0x6f, 0x70, 0x79, 0x5f, 0x74, 0x72
        /*007e*/ 	.byte	0x61, 0x69, 0x74, 0x73, 0x5f, 0x73, 0x6d, 0x31, 0x30, 0x30, 0x2e, 0x68, 0x70, 0x70, 0x00
	.type		$str$25,@object
	.size		$str$25,(__unnamed_1 - $str$25)
$str$25:
        /*008d*/ 	.byte	0x28, 0x28, 0x75, 0x69, 0x6e, 0x74, 0x33, 0x32, 0x5f, 0x74, 0x28, 0x74, 0x68, 0x72, 0x65, 0x61
        /*009d*/ 	.byte	0x64, 0x49, 0x64, 0x78, 0x2e, 0x78, 0x29, 0x20, 0x2f, 0x20, 0x33, 0x32, 0x29, 0x20, 0x25, 0x20
        /*00ad*/ 	.byte	0x34, 0x29, 0x20, 0x3d, 0x3d, 0x20, 0x28, 0x28, 0x28, 0x74, 0x6d, 0x65, 0x6d, 0x5f, 0x61, 0x64
        /*00bd*/ 	.byte	0x64, 0x72, 0x20, 0x3e, 0x3e, 0x20, 0x31, 0x36, 0x29, 0x20, 0x2f, 0x20, 0x33, 0x32, 0x29, 0x20
        /*00cd*/ 	.byte	0x25, 0x20, 0x34, 0x29, 0x00
	.type		__unnamed_1,@object
	.size		__unnamed_1,(__unnamed_2 - __unnamed_1)
__unnamed_1:
        /*00d2*/ 	.byte	0x61, 0x75, 0x74, 0x6f, 0x20, 0x63, 0x75, 0x74, 0x65, 0x3a, 0x3a, 0x61, 0x73, 0x5f, 0x70, 0x6f
        /* <DEDUP_REMOVED lines=24> */
        /*0262*/ 	.byte	0x3e, 0x3e, 0x3e, 0x5d, 0x00
	.type		__unnamed_2,@object
	.size		__unnamed_2,(.L_2 - __unnamed_2)
__unnamed_2:
        /* <DEDUP_REMOVED lines=46> */
.L_2:


//--------------------- .nv.shared._ZN7cutlass13device_kernelINS_4gemm6kernel13GemmUniversalIN4cute5tupleIJiiiiEEENS1_10collective13CollectiveMmaINS1_35MainloopSm100TmaUmmaWarpSpecializedILi4ELi2ELi4ENS5_IJNS4_1CILi2EEENSA_ILi1EEESC_EEEEENS5_IJNSA_ILi64EEESF_NSA_ILi32EEEEEENS_6half_tENS5_IJlSC_lEEESI_SJ_NS4_8TiledMMAINS4_8MMA_AtomIJNS4_20SM100_MMA_F16BF16_SSISI_SI_fLi64ELi64ELNS4_4UMMA5MajorE0ELSO_0ELNSN_7ScaleInE0ELSP_0EEEEEENS4_6LayoutINS5_IJSC_SC_SC_EEENS5_IJNSA_ILi0EEESU_SU_EEEEENS5_IJNS4_10UnderscoreESX_SX_EEEEENS4_13SM90_TMA_LOADENS4_14ComposedLayoutINS4_7SwizzleILi2ELi4ELi3EEENS4_18smem_ptr_flag_bitsILi16EEENSS_INS5_IJNSA_ILi8EEESG_EEENS5_IJSG_SC_EEEEEEEvNS4_8identityENS4_23SM90_TMA_LOAD_MULTICASTES1A_vS1B_EENS_8epilogue10collective18CollectiveEpilogueINS1E_23Sm100TmaWarpSpecializedILi3ELi2ELi16ELb1ELb0EEEJSH_NS5_IJNSS_ISF_SC_EENSS_ISG_SC_EEEEESI_SJ_SI_SJ_NS1E_6fusion15FusionCallbacksIS1I_NS1M_17LinearCombinationISI_fSI_fLNS_15FloatRoundStyleE2EEESH_S1L_JEEENS4_5SM1004TMEM4LOAD26SM100_TMEM_LOAD_16dp256b4xES10_S1A_NS4_17SM75_U32x4_LDSM_NENS4_14SM90_TMA_STOREES1A_NS4_17SM90_U32x4_STSM_NENS4_39AutoVectorizingCopyWithAssumedAlignmentILi128EEEEEEvvEEEEvNT_6ParamsE --------------------------
	.section	.nv.shared._ZN7cutlass13device_kernelINS_4gemm6kernel13GemmUniversalIN4cute5tupleIJiiiiEEENS1_10collective13CollectiveMmaINS1_35MainloopSm100TmaUmmaWarpSpecializedILi4ELi2ELi4ENS5_IJNS4_1CILi2EEENSA_ILi1EEESC_EEEEENS5_IJNSA_ILi64EEESF_NSA_ILi32EEEEEENS_6half_tENS5_IJlSC_lEEESI_SJ_NS4_8TiledMMAINS4_8MMA_AtomIJNS4_20SM100_MMA_F16BF16_SSISI_SI_fLi64ELi64ELNS4_4UMMA5MajorE0ELSO_0ELNSN_7ScaleInE0ELSP_0EEEEEENS4_6LayoutINS5_IJSC_SC_SC_EEENS5_IJNSA_ILi0EEESU_SU_EEEEENS5_IJNS4_10UnderscoreESX_SX_EEEEENS4_13SM90_TMA_LOADENS4_14ComposedLayoutINS4_7SwizzleILi2ELi4ELi3EEENS4_18smem_ptr_flag_bitsILi16EEENSS_INS5_IJNSA_ILi8EEESG_EEENS5_IJSG_SC_EEEEEEEvNS4_8identityENS4_23SM90_TMA_LOAD_MULTICASTES1A_vS1B_EENS_8epilogue10collective18CollectiveEpilogueINS1E_23Sm100TmaWarpSpecializedILi3ELi2ELi16ELb1ELb0EEEJSH_NS5_IJNSS_ISF_SC_EENSS_ISG_SC_EEEEESI_SJ_SI_SJ_NS1E_6fusion15FusionCallbacksIS1I_NS1M_17LinearCombinationISI_fSI_fLNS_15FloatRoundStyleE2EEESH_S1L_JEEENS4_5SM1004TMEM4LOAD26SM100_TMEM_LOAD_16dp256b4xES10_S1A_NS4_17SM75_U32x4_LDSM_NENS4_14SM90_TMA_STOREES1A_NS4_17SM90_U32x4_STSM_NENS4_39AutoVectorizingCopyWithAssumedAlignmentILi128EEEEEEvvEEEEvNT_6ParamsE,"aw",@nobits
	.sectionflags	@""
	.align	16
	.zero		1024


//--------------------- .nv.shared.reserved.0     --------------------------
	.section	.nv.shared.reserved.0,"aw",@nobits
	.weak		__nv_reservedSMEM_offset_0_alias
	.size		__nv_reservedSMEM_offset_0_alias, 0, 64
	.other		__nv_reservedSMEM_offset_0_alias,@"STO_CUDA_RESERVED_SHARED STV_DEFAULT"
__nv_reservedSMEM_offset_0_alias:
	.zero		0
.nv.shared.reserved.0:
	.zero		64
	.weak		__nv_reservedSMEM_tcgen05_partition
	.type		__nv_reservedSMEM_tcgen05_partition,@object
	.size		__nv_reservedSMEM_tcgen05_partition,(.L_0 - __nv_reservedSMEM_tcgen05_partition)
__nv_reservedSMEM_tcgen05_partition:
	.zero		32
.L_0:


//--------------------- .nv.global                --------------------------
	.section	.nv.global,"aw",@nobits
.nv.global:
	.type		_ZN39_INTERNAL_ec2588f4_4_k_cu_f556cdfc_77154cute1_E,@object
	.size		_ZN39_INTERNAL_ec2588f4_4_k_cu_f556cdfc_77154cute1_E,(_ZN39_INTERNAL_ec2588f4_4_k_cu_f556cdfc_77154cuda3std3__45__cpo6cbeginE - _ZN39_INTERNAL_ec2588f4_4_k_cu_f556cdfc_77154cute1_E)
_ZN39_INTERNAL_ec2588f4_4_k_cu_f556cdfc_77154cute1_E:
	.zero		1
	.type		_ZN39_INTERNAL_ec2588f4_4_k_cu_f556cdfc_77154cuda3std3__45__cpo6cbeginE,@object
	.size		_ZN39_INTERNAL_ec2588f4_4_k_cu_f556cdfc_77154cuda3std3__45__cpo6cbeginE,(_ZN39_INTERNAL_ec2588f4_4_k_cu_f556cdfc_77154cuda3std3__48in_placeE - _ZN39_INTERNAL_ec2588f4_4_k_cu_f556cdfc_77154cuda3std3__45__cpo6cbeginE)
_ZN39_INTERNAL_ec2588f4_4_k_cu_f556cdfc_77154cuda3std3__45__cpo6cbeginE:
	.zero		1
	.type		_ZN39_INTERNAL_ec2588f4_4_k_cu_f556cdfc_77154cuda3std3__48in_placeE,@object
	.size		_ZN39_INTERNAL_ec2588f4_4_k_cu_f556cdfc_77154cuda3std3__48in_placeE,(_ZN39_INTERNAL_ec2588f4_4_k_cu_f556cdfc_77154cuda3std6ranges3__45__cpo9iter_moveE - _ZN39_INTERNAL_ec2588f4_4_k_cu_f556cdfc_77154cuda3std3__48in_placeE)
_ZN39_INTERNAL_ec2588f4_4_k_cu_f556cdfc_77154cuda3std3__48in_placeE:
	.zero		1
	.type		_ZN39_INTERNAL_ec2588f4_4_k_cu_f556cdfc_77154cuda3std6ranges3__45__cpo9iter_moveE,@object
	.size		_ZN39_INTERNAL_ec2588f4_4_k_cu_f556cdfc_77154cuda3std6ranges3__45__cpo9iter_moveE,(_ZN39_INTERNAL_ec2588f4_4_k_cu_f556cdfc_77154cuda3std3__45__cpo5beginE - _ZN39_INTERNAL_ec2588f4_4_k_cu_f556cdfc_77154cuda3std6ranges3__45__cpo9iter_moveE)
_ZN39_INTERNAL_ec2588f4_4_k_cu_f556cdfc_77154cuda3std6ranges3__45__cpo9iter_moveE:
	.zero		1
	.type		_ZN39_INTERNAL_ec2588f4_4_k_cu_f556cdfc_77154cuda3std3__45__cpo5beginE,@object
	.size		_ZN39_INTERNAL_ec2588f4_4_k_cu_f556cdfc_77154cuda3std3__45__cpo5beginE,(_ZN39_INTERNAL_ec2588f4_4_k_cu_f556cdfc_77154cuda3std3__441_GLOBAL__N__ec2588f4_4_k_cu_f556cdfc_77156ignoreE - _ZN39_INTERNAL_ec2588f4_4_k_cu_f556cdfc_77154cuda3std3__45__cpo5beginE)
_ZN39_INTERNAL_ec2588f4_4_k_cu_f556cdfc_77154cuda3std3__45__cpo5beginE:
	.zero		1
	.type		_ZN39_INTERNAL_ec2588f4_4_k_cu_f556cdfc_77154cuda3std3__441_GLOBAL__N__ec2588f4_4_k_cu_f556cdfc_77156ignoreE,@object
	.size		_ZN39_INTERNAL_ec2588f4_4_k_cu_f556cdfc_77154cuda3std3__441_GLOBAL__N__ec2588f4_4_k_cu_f556cdfc_77156ignoreE,(_ZN39_INTERNAL_ec2588f4_4_k_cu_f556cdfc_77154cute7productE - _ZN39_INTERNAL_ec2588f4_4_k_cu_f556cdfc_77154cuda3std3__441_GLOBAL__N__ec2588f4_4_k_cu_f556cdfc_77156ignoreE)
_ZN39_INTERNAL_ec2588f4_4_k_cu_f556cdfc_77154cuda3std3__441_GLOBAL__N__ec2588f4_4_k_cu_f556cdfc_77156ignoreE:
	.zero		1
	.type		_ZN39_INTERNAL_ec2588f4_4_k_cu_f556cdfc_77154cute7productE,@object
	.size		_ZN39_INTERNAL_ec2588f4_4_k_cu_f556cdfc_77154cute7productE,(_ZN39_INTERNAL_ec2588f4_4_k_cu_f556cdfc_77154cuda3std3__45__cpo3endE - _ZN39_INTERNAL_ec2588f4_4_k_cu_f556cdfc_77154cute7productE)
_ZN39_INTERNAL_ec2588f4_4_k_cu_f556cdfc_77154cute7productE:
	.zero		1
	.type		_ZN39_INTERNAL_ec2588f4_4_k_cu_f556cdfc_77154cuda3std3__45__cpo3endE,@object
	.size		_ZN39_INTERNAL_ec2588f4_4_k_cu_f556cdfc_77154cuda3std3__45__cpo3endE,(_ZN39_INTERNAL_ec2588f4_4_k_cu_f556cdfc_77154cuda3std3__419piecewise_constructE - _ZN39_INTERNAL_ec2588f4_4_k_cu_f556cdfc_77154cuda3std3__45__cpo3endE)
_ZN39_INTERNAL_ec2588f4_4_k_cu_f556cdfc_77154cuda3std3__45__cpo3endE:
	.zero		1
	.type		_ZN39_INTERNAL_ec2588f4_4_k_cu_f556cdfc_77154cuda3std3__419piecewise_constructE,@object
	.size		_ZN39_INTERNAL_ec2588f4_4_k_cu_f556cdfc_77154cuda3std3__419piecewise_constructE,(_ZN39_INTERNAL_ec2588f4_4_k_cu_f556cdfc_77154cuda3std3__45__cpo4cendE - _ZN39_INTERNAL_ec2588f4_4_k_cu_f556cdfc_77154cuda3std3__419piecewise_constructE)
_ZN39_INTERNAL_ec2588f4_4_k_cu_f556cdfc_77154cuda3std3__419piecewise_constructE:
	.zero		1
	.type		_ZN39_INTERNAL_ec2588f4_4_k_cu_f556cdfc_77154cuda3std3__45__cpo4cendE,@object
	.size		_ZN39_INTERNAL_ec2588f4_4_k_cu_f556cdfc_77154cuda3std3__45__cpo4cendE,(_ZN39_INTERNAL_ec2588f4_4_k_cu_f556cdfc_77154cuda3std6ranges3__45__cpo4swapE - _ZN39_INTERNAL_ec2588f4_4_k_cu_f556cdfc_77154cuda3std3__45__cpo4cendE)
_ZN39_INTERNAL_ec2588f4_4_k_cu_f556cdfc_77154cuda3std3__45__cpo4cendE:
	.zero		1
	.type		_ZN39_INTERNAL_ec2588f4_4_k_cu_f556cdfc_77154cuda3std6ranges3__45__cpo4swapE,@object
	.size		_ZN39_INTERNAL_ec2588f4_4_k_cu_f556cdfc_77154cuda3std6ranges3__45__cpo4swapE,(.L_10 - _ZN39_INTERNAL_ec2588f4_4_k_cu_f556cdfc_77154cuda3std6ranges3__45__cpo4swapE)
_ZN39_INTERNAL_ec2588f4_4_k_cu_f556cdfc_77154cuda3std6ranges3__45__cpo4swapE:
	.zero		1
.L_10:


//--------------------- .nv.constant0._ZN7cutlass13device_kernelINS_4gemm6kernel13GemmUniversalIN4cute5tupleIJiiiiEEENS1_10collective13CollectiveMmaINS1_35MainloopSm100TmaUmmaWarpSpecializedILi4ELi2ELi4ENS5_IJNS4_1CILi2EEENSA_ILi1EEESC_EEEEENS5_IJNSA_ILi64EEESF_NSA_ILi32EEEEEENS_6half_tENS5_IJlSC_lEEESI_SJ_NS4_8TiledMMAINS4_8MMA_AtomIJNS4_20SM100_MMA_F16BF16_SSISI_SI_fLi64ELi64ELNS4_4UMMA5MajorE0ELSO_0ELNSN_7ScaleInE0ELSP_0EEEEEENS4_6LayoutINS5_IJSC_SC_SC_EEENS5_IJNSA_ILi0EEESU_SU_EEEEENS5_IJNS4_10UnderscoreESX_SX_EEEEENS4_13SM90_TMA_LOADENS4_14ComposedLayoutINS4_7SwizzleILi2ELi4ELi3EEENS4_18smem_ptr_flag_bitsILi16EEENSS_INS5_IJNSA_ILi8EEESG_EEENS5_IJSG_SC_EEEEEEEvNS4_8identityENS4_23SM90_TMA_LOAD_MULTICASTES1A_vS1B_EENS_8epilogue10collective18CollectiveEpilogueINS1E_23Sm100TmaWarpSpecializedILi3ELi2ELi16ELb1ELb0EEEJSH_NS5_IJNSS_ISF_SC_EENSS_ISG_SC_EEEEESI_SJ_SI_SJ_NS1E_6fusion15FusionCallbacksIS1I_NS1M_17LinearCombinationISI_fSI_fLNS_15FloatRoundStyleE2EEESH_S1L_JEEENS4_5SM1004TMEM4LOAD26SM100_TMEM_LOAD_16dp256b4xES10_S1A_NS4_17SM75_U32x4_LDSM_NENS4_14SM90_TMA_STOREES1A_NS4_17SM90_U32x4_STSM_NENS4_39AutoVectorizingCopyWithAssumedAlignmentILi128EEEEEEvvEEEEvNT_6ParamsE --------------------------
	.section	.nv.constant0._ZN7cutlass13device_kernelINS_4gemm6kernel13GemmUniversalIN4cute5tupleIJiiiiEEENS1_10collective13CollectiveMmaINS1_35MainloopSm100TmaUmmaWarpSpecializedILi4ELi2ELi4ENS5_IJNS4_1CILi2EEENSA_ILi1EEESC_EEEEENS5_IJNSA_ILi64EEESF_NSA_ILi32EEEEEENS_6half_tENS5_IJlSC_lEEESI_SJ_NS4_8TiledMMAINS4_8MMA_AtomIJNS4_20SM100_MMA_F16BF16_SSISI_SI_fLi64ELi64ELNS4_4UMMA5MajorE0ELSO_0ELNSN_7ScaleInE0ELSP_0EEEEEENS4_6LayoutINS5_IJSC_SC_SC_EEENS5_IJNSA_ILi0EEESU_SU_EEEEENS5_IJNS4_10UnderscoreESX_SX_EEEEENS4_13SM90_TMA_LOADENS4_14ComposedLayoutINS4_7SwizzleILi2ELi4ELi3EEENS4_18smem_ptr_flag_bitsILi16EEENSS_INS5_IJNSA_ILi8EEESG_EEENS5_IJSG_SC_EEEEEEEvNS4_8identityENS4_23SM90_TMA_LOAD_MULTICASTES1A_vS1B_EENS_8epilogue10collective18CollectiveEpilogueINS1E_23Sm100TmaWarpSpecializedILi3ELi2ELi16ELb1ELb0EEEJSH_NS5_IJNSS_ISF_SC_EENSS_ISG_SC_EEEEESI_SJ_SI_SJ_NS1E_6fusion15FusionCallbacksIS1I_NS1M_17LinearCombinationISI_fSI_fLNS_15FloatRoundStyleE2EEESH_S1L_JEEENS4_5SM1004TMEM4LOAD26SM100_TMEM_LOAD_16dp256b4xES10_S1A_NS4_17SM75_U32x4_LDSM_NENS4_14SM90_TMA_STOREES1A_NS4_17SM90_U32x4_STSM_NENS4_39AutoVectorizingCopyWithAssumedAlignmentILi128EEEEEEvvEEEEvNT_6ParamsE,"a",@progbits
	.sectionflags	@""
	.align	4
.nv.constant0._ZN7cutlass13device_kernelINS_4gemm6kernel13GemmUniversalIN4cute5tupleIJiiiiEEENS1_10collective13CollectiveMmaINS1_35MainloopSm100TmaUmmaWarpSpecializedILi4ELi2ELi4ENS5_IJNS4_1CILi2EEENSA_ILi1EEESC_EEEEENS5_IJNSA_ILi64EEESF_NSA_ILi32EEEEEENS_6half_tENS5_IJlSC_lEEESI_SJ_NS4_8TiledMMAINS4_8MMA_AtomIJNS4_20SM100_MMA_F16BF16_SSISI_SI_fLi64ELi64ELNS4_4UMMA5MajorE0ELSO_0ELNSN_7ScaleInE0ELSP_0EEEEEENS4_6LayoutINS5_IJSC_SC_SC_EEENS5_IJNSA_ILi0EEESU_SU_EEEEENS5_IJNS4_10UnderscoreESX_SX_EEEEENS4_13SM90_TMA_LOADENS4_14ComposedLayoutINS4_7SwizzleILi2ELi4ELi3EEENS4_18smem_ptr_flag_bitsILi16EEENSS_INS5_IJNSA_ILi8EEESG_EEENS5_IJSG_SC_EEEEEEEvNS4_8identityENS4_23SM90_TMA_LOAD_MULTICASTES1A_vS1B_EENS_8epilogue10collective18CollectiveEpilogueINS1E_23Sm100TmaWarpSpecializedILi3ELi2ELi16ELb1ELb0EEEJSH_NS5_IJNSS_ISF_SC_EENSS_ISG_SC_EEEEESI_SJ_SI_SJ_NS1E_6fusion15FusionCallbacksIS1I_NS1M_17LinearCombinationISI_fSI_fLNS_15FloatRoundStyleE2EEESH_S1L_JEEENS4_5SM1004TMEM4LOAD26SM100_TMEM_LOAD_16dp256b4xES10_S1A_NS4_17SM75_U32x4_LDSM_NENS4_14SM90_TMA_STOREES1A_NS4_17SM90_U32x4_STSM_NENS4_39AutoVectorizingCopyWithAssumedAlignmentILi128EEEEEEvvEEEEvNT_6ParamsE:
	.zero		2944


//--------------------- SYMBOLS --------------------------

	.type		.nv.reservedSmem.offset0,@object
	.size		.nv.reservedSmem.offset0,0x4
	.type		.nv.reservedSmem.cap,@object
	.size		.nv.reservedSmem.cap,0x4
	.type		__assertfail,@function
